	.headerflags	@"EF_CUDA_TEXMODE_UNIFIED EF_CUDA_64BIT_ADDRESS EF_CUDA_SM86 EF_CUDA_VIRTUAL_SM(EF_CUDA_SM86)"
	.elftype	@"ET_EXEC"


//--------------------- .nv.info                  --------------------------
	.section	.nv.info,"",@"SHT_CUDA_INFO"
	.align	4


	//----- nvinfo : EIATTR_REGCOUNT
	.align		4
        /*0000*/ 	.byte	0x04, 0x2f
        /*0002*/ 	.short	(.L_1 - .L_0)
	.align		4
.L_0:
        /*0004*/ 	.word	index@(chunk_gated_delta_rule_fwd_kernel_h_blockdim64)
        /*0008*/ 	.word	0x000000ff


	//----- nvinfo : EIATTR_MAX_STACK_SIZE
	.align		4
.L_1:
        /*000c*/ 	.byte	0x04, 0x23
        /*000e*/ 	.short	(.L_3 - .L_2)
	.align		4
.L_2:
        /*0010*/ 	.word	index@(chunk_gated_delta_rule_fwd_kernel_h_blockdim64)
        /*0014*/ 	.word	0x00000000


	//----- nvinfo : EIATTR_MIN_STACK_SIZE
	.align		4
.L_3:
        /*0018*/ 	.byte	0x04, 0x12
        /*001a*/ 	.short	(.L_5 - .L_4)
	.align		4
.L_4:
        /*001c*/ 	.word	index@(chunk_gated_delta_rule_fwd_kernel_h_blockdim64)
        /*0020*/ 	.word	0x00000028


	//----- nvinfo : EIATTR_FRAME_SIZE
	.align		4
.L_5:
        /*0024*/ 	.byte	0x04, 0x11
        /*0026*/ 	.short	(.L_7 - .L_6)
	.align		4
.L_6:
        /*0028*/ 	.word	index@(chunk_gated_delta_rule_fwd_kernel_h_blockdim64)
        /*002c*/ 	.word	0x00000028
.L_7:


//--------------------- .nv.info.chunk_gated_delta_rule_fwd_kernel_h_blockdim64 --------------------------
	.section	.nv.info.chunk_gated_delta_rule_fwd_kernel_h_blockdim64,"",@"SHT_CUDA_INFO"
	.align	4


	//----- nvinfo : EIATTR_CUDA_API_VERSION
	.align		4
        /*0000*/ 	.byte	0x04, 0x37
        /*0002*/ 	.short	(.L_9 - .L_8)
.L_8:
        /*0004*/ 	.word	0x0000007b


	//----- nvinfo : EIATTR_SW2861232_WAR
	.align		4
.L_9:
        /*0008*/ 	.byte	0x01, 0x35
	.zero		2


	//----- nvinfo : EIATTR_PARAM_CBANK
	.align		4
        /*000c*/ 	.byte	0x04, 0x0a
        /*000e*/ 	.short	(.L_11 - .L_10)
	.align		4
.L_10:
        /*0010*/ 	.word	index@(.nv.constant0.chunk_gated_delta_rule_fwd_kernel_h_blockdim64)
        /*0014*/ 	.short	0x0160
        /*0016*/ 	.short	0x0044


	//----- nvinfo : EIATTR_CBANK_PARAM_SIZE
	.align		4
.L_11:
        /*0018*/ 	.byte	0x03, 0x19
        /*001a*/ 	.short	0x0044


	//----- nvinfo : EIATTR_KPARAM_INFO
	.align		4
        /*001c*/ 	.byte	0x04, 0x17
        /*001e*/ 	.short	(.L_13 - .L_12)
.L_12:
        /*0020*/ 	.word	0x00000000
        /*0024*/ 	.short	0x0008
        /*0026*/ 	.short	0x0040
        /*0028*/ 	.byte	0x00, 0xf0, 0x11, 0x00


	//----- nvinfo : EIATTR_KPARAM_INFO
	.align		4
.L_13:
        /*002c*/ 	.byte	0x04, 0x17
        /*002e*/ 	.short	(.L_15 - .L_14)
.L_14:
        /*0030*/ 	.word	0x00000000
        /*0034*/ 	.short	0x0007
        /*0036*/ 	.short	0x0038
        /*0038*/ 	.byte	0x00, 0xf0, 0x21, 0x00


	//----- nvinfo : EIATTR_KPARAM_INFO
	.align		4
.L_15:
        /*003c*/ 	.byte	0x04, 0x17
        /*003e*/ 	.short	(.L_17 - .L_16)
.L_16:
        /*0040*/ 	.word	0x00000000
        /*0044*/ 	.short	0x0006
        /*0046*/ 	.short	0x0030
        /*0048*/ 	.byte	0x00, 0xf0, 0x21, 0x00


	//----- nvinfo : EIATTR_KPARAM_INFO
	.align		4
.L_17:
        /*004c*/ 	.byte	0x04, 0x17
        /*004e*/ 	.short	(.L_19 - .L_18)
.L_18:
        /*0050*/ 	.word	0x00000000
        /*0054*/ 	.short	0x0005
        /*0056*/ 	.short	0x0028
        /*0058*/ 	.byte	0x00, 0xf0, 0x21, 0x00


	//----- nvinfo : EIATTR_KPARAM_INFO
	.align		4
.L_19:
        /*005c*/ 	.byte	0x04, 0x17
        /*005e*/ 	.short	(.L_21 - .L_20)
.L_20:
        /*0060*/ 	.word	0x00000000
        /*0064*/ 	.short	0x0004
        /*0066*/ 	.short	0x0020
        /*0068*/ 	.byte	0x00, 0xf0, 0x21, 0x00


	//----- nvinfo : EIATTR_KPARAM_INFO
	.align		4
.L_21:
        /*006c*/ 	.byte	0x04, 0x17
        /*006e*/ 	.short	(.L_23 - .L_22)
.L_22:
        /*0070*/ 	.word	0x00000000
        /*0074*/ 	.short	0x0003
        /*0076*/ 	.short	0x0018
        /*0078*/ 	.byte	0x00, 0xf0, 0x21, 0x00


	//----- nvinfo : EIATTR_KPARAM_INFO
	.align		4
.L_23:
        /*007c*/ 	.byte	0x04, 0x17
        /*007e*/ 	.short	(.L_25 - .L_24)
.L_24:
        /*0080*/ 	.word	0x00000000
        /*0084*/ 	.short	0x0002
        /*0086*/ 	.short	0x0010
        /*0088*/ 	.byte	0x00, 0xf0, 0x21, 0x00


	//----- nvinfo : EIATTR_KPARAM_INFO
	.align		4
.L_25:
        /*008c*/ 	.byte	0x04, 0x17
        /*008e*/ 	.short	(.L_27 - .L_26)
.L_26:
        /*0090*/ 	.word	0x00000000
        /*0094*/ 	.short	0x0001
        /*0096*/ 	.short	0x0008
        /*0098*/ 	.byte	0x00, 0xf0, 0x21, 0x00


	//----- nvinfo : EIATTR_KPARAM_INFO
	.align		4
.L_27:
        /*009c*/ 	.byte	0x04, 0x17
        /*009e*/ 	.short	(.L_29 - .L_28)
.L_28:
        /*00a0*/ 	.word	0x00000000
        /*00a4*/ 	.short	0x0000
        /*00a6*/ 	.short	0x0000
        /*00a8*/ 	.byte	0x00, 0xf0, 0x21, 0x00


	//----- nvinfo : EIATTR_MAXREG_COUNT
	.align		4
.L_29:
        /*00ac*/ 	.byte	0x03, 0x1b
        /*00ae*/ 	.short	0x00ff


	//----- nvinfo : EIATTR_EXIT_INSTR_OFFSETS
	.align		4
        /*00b0*/ 	.byte	0x04, 0x1c
        /*00b2*/ 	.short	(.L_31 - .L_30)


	//   ....[0]....
.L_30:
        /*00b4*/ 	.word	0x00008a40


	//   ....[1]....
        /*00b8*/ 	.word	0x00008a90


	//----- nvinfo : EIATTR_MAX_THREADS
	.align		4
.L_31:
        /*00bc*/ 	.byte	0x04, 0x05
        /*00be*/ 	.short	(.L_33 - .L_32)
.L_32:
        /*00c0*/ 	.word	0x00000040
        /*00c4*/ 	.word	0x00000001
        /*00c8*/ 	.word	0x00000001
.L_33:


//--------------------- .nv.rel.action            --------------------------
	.section	.nv.rel.action,"",@"SHT_CUDA_RELOCINFO"
	.align	8
	.sectionentsize	8
        /*0000*/ 	.byte	0x73, 0x00, 0x00, 0x00, 0x00, 0x00, 0x00, 0x00, 0x00, 0x00, 0x00, 0x11, 0x25, 0x00, 0x05, 0x36


//--------------------- .nv.constant0.chunk_gated_delta_rule_fwd_kernel_h_blockdim64 --------------------------
	.section	.nv.constant0.chunk_gated_delta_rule_fwd_kernel_h_blockdim64,"a",@progbits
	.align	4
.nv.constant0.chunk_gated_delta_rule_fwd_kernel_h_blockdim64:
	.zero		420


//--------------------- .text.chunk_gated_delta_rule_fwd_kernel_h_blockdim64 --------------------------
	.section	.text.chunk_gated_delta_rule_fwd_kernel_h_blockdim64,"ax",@progbits
	.sectionflags	@"SHF_BARRIERS=1"
	.sectioninfo	@"SHI_REGISTERS=255"
	.align	128
        .global         chunk_gated_delta_rule_fwd_kernel_h_blockdim64
        .type           chunk_gated_delta_rule_fwd_kernel_h_blockdim64,@function
        .size           chunk_gated_delta_rule_fwd_kernel_h_blockdim64,(.L_x_4 - chunk_gated_delta_rule_fwd_kernel_h_blockdim64)
        .other          chunk_gated_delta_rule_fwd_kernel_h_blockdim64,@"STO_CUDA_ENTRY STV_DEFAULT"
chunk_gated_delta_rule_fwd_kernel_h_blockdim64:
.text.chunk_gated_delta_rule_fwd_kernel_h_blockdim64:
[----:B------:R-:W-:-:S02]  /*0000*/  IMAD.MOV.U32 R1, RZ, RZ, c[0x0][0x28] ;  /* 0x00000a00ff017624 */ /* 0x000fc400078e00ff */
[----:B------:R-:W1:Y:S01]  /*0010*/  S2UR UR14, SR_CTAID.Y ;  /* 0x00000000000e79c3 */ /* 0x000e620000002600 */
[----:B------:R-:W-:Y:S01]  /*0020*/  IMAD.MOV.U32 R2, RZ, RZ, 0x4 ;  /* 0x00000004ff027424 */ /* 0x000fe200078e00ff */
[----:B------:R-:W-:Y:S01]  /*0030*/  ULDC.64 UR22, c[0x0][0x118] ;  /* 0x0000460000167ab9 */ /* 0x000fe20000000a00 */
[----:B------:R-:W-:Y:S01]  /*0040*/  IADD3 R1, R1, -0x28, RZ ;  /* 0xffffffd801017810 */ /* 0x000fe20007ffe0ff */
[----:B-1----:R-:W-:-:S04]  /*0050*/  USHF.R.S32.HI UR4, URZ, 0x1f, UR14 ;  /* 0x0000001f3f047899 */ /* 0x002fc8000801140e */
[----:B------:R-:W-:-:S04]  /*0060*/  ULEA.HI UR4, UR4, UR14, URZ, 0x4 ;  /* 0x0000000e04047291 */ /* 0x000fc8000f8f203f */
[----:B------:R-:W-:-:S06]  /*0070*/  USHF.R.S32.HI UR6, URZ, 0x4, UR4 ;  /* 0x000000043f067899 */ /* 0x000fcc0008011404 */
[----:B------:R-:W-:-:S04]  /*0080*/  IMAD.U32 R3, RZ, RZ, UR6 ;  /* 0x00000006ff037e24 */ /* 0x000fc8000f8e00ff */
[----:B------:R-:W-:-:S05]  /*0090*/  IMAD.WIDE R2, R3, R2, c[0x0][0x190] ;  /* 0x0000640003027625 */ /* 0x000fca00078e0202 */
[----:B------:R1:W2:Y:S04]  /*00a0*/  LDG.E R6, [R2.64] ;  /* 0x0000001602067981 */ /* 0x0002a8000c1e1900 */
[----:B------:R1:W3:Y:S01]  /*00b0*/  LDG.E R7, [R2.64+0x4] ;  /* 0x0000041602077981 */ /* 0x0002e2000c1e1900 */
[----:B------:R-:W4:Y:S01]  /*00c0*/  S2UR UR15, SR_CTAID.X ;  /* 0x00000000000f79c3 */ /* 0x000f220000002500 */
[----:B------:R-:W-:Y:S01]  /*00d0*/  ULOP3.LUT UR4, UR4, 0xfffffff0, URZ, 0xc0, !UPT ;  /* 0xfffffff004047892 */ /* 0x000fe2000f8ec03f */
[----:B------:R-:W-:Y:S01]  /*00e0*/  LOP3.LUT R203, R203, 0xffffbfff, RZ, 0xc0, !PT ;  /* 0xffffbfffcbcb7812 */ /* 0x000fe200078ec0ff */
[----:B------:R-:W1:Y:S01]  /*00f0*/  S2R R97, SR_TID.X ;  /* 0x0000000000617919 */ /* 0x000e620000002100 */
[----:B------:R-:W-:Y:S02]  /*0100*/  UMOV UR28, 0x2 ;  /* 0x00000002001c7882 */ /* 0x000fe40000000000 */
[----:B------:R-:W-:-:S02]  /*0110*/  ULDC.64 UR10, c[0x0][0x170] ;  /* 0x00005c00000a7ab9 */ /* 0x000fc40000000a00 */
[----:B------:R-:W-:Y:S02]  /*0120*/  ULDC.64 UR12, c[0x0][0x160] ;  /* 0x00005800000c7ab9 */ /* 0x000fe40000000a00 */
[----:B------:R-:W-:Y:S02]  /*0130*/  ULDC.64 UR8, c[0x0][0x168] ;  /* 0x00005a0000087ab9 */ /* 0x000fe40000000a00 */
[----:B------:R-:W-:Y:S02]  /*0140*/  UMOV UR18, 0x8 ;  /* 0x0000000800127882 */ /* 0x000fe40000000000 */
[----:B----4-:R-:W-:Y:S01]  /*0150*/  USHF.L.U32 UR15, UR15, 0x5, URZ ;  /* 0x000000050f0f7899 */ /* 0x010fe2000800063f */
[----:B-1----:R-:W-:Y:S01]  /*0160*/  SHF.R.U32.HI R0, RZ, 0x3, R97 ;  /* 0x00000003ff007819 */ /* 0x002fe20000011661 */
[----:B------:R-:W-:Y:S02]  /*0170*/  IMAD.SHL.U32 R15, R97, 0x8, RZ ;  /* 0x00000008610f7824 */ /* 0x000fe400078e00ff */
[----:B------:R-:W-:-:S02]  /*0180*/  USHF.R.S32.HI UR27, URZ, 0x1f, UR15 ;  /* 0x0000001f3f1b7899 */ /* 0x000fc4000801140f */
[----:B------:R-:W-:Y:S01]  /*0190*/  IMAD.U32 R16, RZ, RZ, UR15 ;  /* 0x0000000fff107e24 */ /* 0x000fe2000f8e00ff */
[----:B------:R-:W-:Y:S02]  /*01a0*/  SGXT.U32 R85, R0, 0x3 ;  /* 0x000000030055781a */ /* 0x000fe40000000000 */
[----:B------:R-:W-:Y:S02]  /*01b0*/  SHF.R.U32.HI R241, RZ, 0x2, R97 ;  /* 0x00000002fff17819 */ /* 0x000fe40000011661 */
[----:B------:R-:W-:Y:S01]  /*01c0*/  LOP3.LUT R16, R16, 0x18, R15, 0xf8, !PT ;  /* 0x0000001810107812 */ /* 0x000fe200078ef80f */
[C---:B------:R-:W-:Y:S01]  /*01d0*/  IMAD.WIDE.U32 R4, R85.reuse, 0x800, RZ ;  /* 0x0000080055047825 */ /* 0x040fe200078e00ff */
[C---:B------:R-:W-:Y:S02]  /*01e0*/  LOP3.LUT R84, R85.reuse, 0x8, RZ, 0xfc, !PT ;  /* 0x0000000855547812 */ /* 0x040fe400078efcff */
[----:B------:R-:W-:Y:S01]  /*01f0*/  ISETP.GE.U32.AND P0, PT, R16, 0x80, PT ;  /* 0x000000801000780c */ /* 0x000fe20003f06070 */
[----:B------:R-:W-:Y:S01]  /*0200*/  IMAD.U32 R0, RZ, RZ, UR27 ;  /* 0x0000001bff007e24 */ /* 0x000fe2000f8e00ff */
[C---:B------:R-:W-:Y:S01]  /*0210*/  LOP3.LUT R83, R85.reuse, 0x10, RZ, 0xfc, !PT ;  /* 0x0000001055537812 */ /* 0x040fe200078efcff */
[C---:B------:R-:W-:Y:S01]  /*0220*/  IMAD.SHL.U32 R2, R85.reuse, 0x8, RZ ;  /* 0x0000000855027824 */ /* 0x040fe200078e00ff */
[C---:B------:R-:W-:Y:S01]  /*0230*/  LOP3.LUT R82, R85.reuse, 0x18, RZ, 0xfc, !PT ;  /* 0x0000001855527812 */ /* 0x040fe200078efcff */
[----:B------:R-:W-:Y:S01]  /*0240*/  IMAD.U32 R17, RZ, RZ, UR27 ;  /* 0x0000001bff117e24 */ /* 0x000fe2000f8e00ff */
[----:B------:R-:W-:-:S02]  /*0250*/  LOP3.LUT R81, R85, 0x20, RZ, 0xfc, !PT ;  /* 0x0000002055517812 */ /* 0x000fc400078efcff */
[C---:B------:R-:W-:Y:S01]  /*0260*/  LOP3.LUT R72, R85.reuse, 0x28, RZ, 0xfc, !PT ;  /* 0x0000002855487812 */ /* 0x040fe200078efcff */
[----:B------:R-:W-:Y:S01]  /*0270*/  IMAD.SHL.U32 R8, R82, 0x40, RZ ;  /* 0x0000004052087824 */ /* 0x000fe200078e00ff */
[----:B------:R-:W-:Y:S01]  /*0280*/  LOP3.LUT R70, R85, 0x30, RZ, 0xfc, !PT ;  /* 0x0000003055467812 */ /* 0x000fe200078efcff */
[----:B------:R-:W-:Y:S01]  /*0290*/  IMAD.SHL.U32 R10, R81, 0x40, RZ ;  /* 0x00000040510a7824 */ /* 0x000fe200078e00ff */
[C---:B------:R-:W-:Y:S01]  /*02a0*/  LOP3.LUT R68, R85.reuse, 0x38, RZ, 0xfc, !PT ;  /* 0x0000003855447812 */ /* 0x040fe200078efcff */
[----:B------:R-:W-:Y:S01]  /*02b0*/  IMAD.SHL.U32 R12, R72, 0x40, RZ ;  /* 0x00000040480c7824 */ /* 0x000fe200078e00ff */
[----:B------:R-:W-:Y:S01]  /*02c0*/  LOP3.LUT R23, R4, 0x38, R15, 0xf8, !PT ;  /* 0x0000003804177812 */ /* 0x000fe200078ef80f */
[----:B------:R-:W-:Y:S01]  /*02d0*/  IMAD.SHL.U32 R4, R84, 0x40, RZ ;  /* 0x0000004054047824 */ /* 0x000fe200078e00ff */
[----:B------:R-:W-:Y:S01]  /*02e0*/  ISETP.GE.U32.AND.EX P0, PT, R0, RZ, PT, P0 ;  /* 0x000000ff0000720c */ /* 0x000fe20003f06100 */
[----:B------:R-:W-:Y:S01]  /*02f0*/  IMAD.SHL.U32 R0, R85, 0x40, RZ ;  /* 0x0000004055007824 */ /* 0x000fe200078e00ff */
[----:B------:R-:W-:Y:S01]  /*0300*/  SHF.L.U64.HI R25, R23, 0x1, R5 ;  /* 0x0000000117197819 */ /* 0x000fe20000010205 */
[----:B------:R-:W-:Y:S01]  /*0310*/  IMAD.SHL.U32 R14, R70, 0x40, RZ ;  /* 0x00000040460e7824 */ /* 0x000fe200078e00ff */
[----:B------:R-:W-:Y:S01]  /*0320*/  LOP3.LUT R5, R2, 0x38, R15, 0x78, !PT ;  /* 0x0000003802057812 */ /* 0x000fe200078e780f */
[----:B------:R-:W-:Y:S01]  /*0330*/  IMAD.SHL.U32 R18, R68, 0x40, RZ ;  /* 0x0000004044127824 */ /* 0x000fe200078e00ff */
[----:B------:R-:W-:Y:S01]  /*0340*/  SGXT.U32 R241, R241, 0x3 ;  /* 0x00000003f1f1781a */ /* 0x000fe20000000000 */
[----:B------:R-:W-:Y:S01]  /*0350*/  IMAD.WIDE.U32 R2, R84, 0x800, RZ ;  /* 0x0000080054027825 */ /* 0x000fe200078e00ff */
[----:B------:R-:W-:-:S02]  /*0360*/  LOP3.LUT R0, R5, R0, RZ, 0xfc, !PT ;  /* 0x0000000005007212 */ /* 0x000fc400078efcff */
[-C--:B------:R-:W-:Y:S01]  /*0370*/  LOP3.LUT R252, R4, R5.reuse, RZ, 0xfc, !PT ;  /* 0x0000000504fc7212 */ /* 0x080fe200078efcff */
[----:B------:R-:W-:Y:S01]  /*0380*/  IMAD.SHL.U32 R24, R23, 0x2, RZ ;  /* 0x0000000217187824 */ /* 0x000fe200078e00ff */
[-C--:B------:R-:W-:Y:S01]  /*0390*/  LOP3.LUT R250, R8, R5.reuse, RZ, 0xfc, !PT ;  /* 0x0000000508fa7212 */ /* 0x080fe200078efcff */
[----:B------:R-:W-:Y:S01]  /*03a0*/  IMAD.WIDE.U32 R8, R81, 0x800, RZ ;  /* 0x0000080051087825 */ /* 0x000fe200078e00ff */
[-C--:B------:R-:W-:Y:S02]  /*03b0*/  LOP3.LUT R249, R10, R5.reuse, RZ, 0xfc, !PT ;  /* 0x000000050af97212 */ /* 0x080fe400078efcff */
[-C--:B------:R-:W-:Y:S01]  /*03c0*/  LOP3.LUT R248, R12, R5.reuse, RZ, 0xfc, !PT ;  /* 0x000000050cf87212 */ /* 0x080fe200078efcff */
[----:B------:R-:W-:Y:S01]  /*03d0*/  IMAD.SHL.U32 R74, R0, 0x2, RZ ;  /* 0x00000002004a7824 */ /* 0x000fe200078e00ff */
[-C--:B------:R-:W-:Y:S01]  /*03e0*/  LOP3.LUT R247, R14, R5.reuse, RZ, 0xfc, !PT ;  /* 0x000000050ef77212 */ /* 0x080fe200078efcff */
[----:B------:R-:W-:Y:S01]  /*03f0*/  IMAD.SHL.U32 R252, R252, 0x2, RZ ;  /* 0x00000002fcfc7824 */ /* 0x000fe200078e00ff */
[----:B------:R-:W-:Y:S01]  /*0400*/  LOP3.LUT R245, R18, R5, RZ, 0xfc, !PT ;  /* 0x0000000512f57212 */ /* 0x000fe200078efcff */
[----:B------:R-:W-:Y:S01]  /*0410*/  IMAD.SHL.U32 R250, R250, 0x2, RZ ;  /* 0x00000002fafa7824 */ /* 0x000fe200078e00ff */
[----:B------:R-:W-:Y:S01]  /*0420*/  LOP3.LUT R14, R97, 0x20, RZ, 0xc0, !PT ;  /* 0x00000020610e7812 */ /* 0x000fe200078ec0ff */
[----:B------:R-:W-:Y:S01]  /*0430*/  IMAD.SHL.U32 R249, R249, 0x2, RZ ;  /* 0x00000002f9f97824 */ /* 0x000fe200078e00ff */
[----:B------:R-:W-:Y:S01]  /*0440*/  LOP3.LUT R21, R2, 0x38, R15, 0xf8, !PT ;  /* 0x0000003802157812 */ /* 0x000fe200078ef80f */
[----:B------:R-:W-:Y:S01]  /*0450*/  IMAD.SHL.U32 R248, R248, 0x2, RZ ;  /* 0x00000002f8f87824 */ /* 0x000fe200078e00ff */
[----:B------:R-:W-:Y:S01]  /*0460*/  SHF.R.U32.HI R242, RZ, 0x2, R14 ;  /* 0x00000002fff27819 */ /* 0x000fe2000001160e */
[----:B------:R-:W-:Y:S01]  /*0470*/  IMAD.SHL.U32 R247, R247, 0x2, RZ ;  /* 0x00000002f7f77824 */ /* 0x000fe200078e00ff */
[----:B------:R-:W-:Y:S01]  /*0480*/  SHF.L.U64.HI R27, R21, 0x1, R3 ;  /* 0x00000001151b7819 */ /* 0x000fe20000010203 */
[----:B------:R-:W-:Y:S01]  /*0490*/  IMAD.WIDE.U32 R2, R72, 0x800, RZ ;  /* 0x0000080048027825 */ /* 0x000fe200078e00ff */
[----:B------:R-:W-:Y:S01]  /*04a0*/  LOP3.LUT R53, R241, R242, RZ, 0xfc, !PT ;  /* 0x000000f2f1357212 */ /* 0x000fe200078efcff */
[----:B------:R-:W-:Y:S01]  /*04b0*/  STL [R1], R74 ;  /* 0x0000004a01007387 */ /* 0x000fe20000100800 */
[--C-:B------:R-:W-:Y:S01]  /*04c0*/  LOP3.LUT R11, R8, 0x38, R15.reuse, 0xf8, !PT ;  /* 0x00000038080b7812 */ /* 0x100fe200078ef80f */
[----:B------:R-:W-:Y:S01]  /*04d0*/  IMAD.SHL.U32 R26, R21, 0x2, RZ ;  /* 0x00000002151a7824 */ /* 0x000fe200078e00ff */
[----:B------:R-:W-:Y:S01]  /*04e0*/  LOP3.LUT R2, R2, 0x38, R15, 0xf8, !PT ;  /* 0x0000003802027812 */ /* 0x000fe200078ef80f */
[----:B------:R-:W-:Y:S01]  /*04f0*/  IMAD.SHL.U32 R245, R245, 0x2, RZ ;  /* 0x00000002f5f57824 */ /* 0x000fe200078e00ff */
[C---:B------:R-:W-:Y:S01]  /*0500*/  SHF.L.U64.HI R39, R11.reuse, 0x1, R9 ;  /* 0x000000010b277819 */ /* 0x040fe20000010209 */
[----:B------:R-:W-:Y:S01]  /*0510*/  IMAD.SHL.U32 R38, R11, 0x2, RZ ;  /* 0x000000020b267824 */ /* 0x000fe200078e00ff */
[C---:B------:R-:W-:Y:S01]  /*0520*/  SHF.L.U64.HI R37, R2.reuse, 0x1, R3 ;  /* 0x0000000102257819 */ /* 0x040fe20000010203 */
[----:B------:R-:W-:Y:S01]  /*0530*/  IMAD.SHL.U32 R36, R2, 0x2, RZ ;  /* 0x0000000202247824 */ /* 0x000fe200078e00ff */
[----:B------:R-:W-:Y:S01]  /*0540*/  P2R R44, PR, RZ, 0x1 ;  /* 0x00000001ff2c7803 */ /* 0x000fe20000000000 */
[----:B------:R-:W-:Y:S01]  /*0550*/  IMAD.WIDE.U32 R8, R53, 0x800, R16 ;  /* 0x0000080035087825 */ /* 0x000fe200078e0010 */
[----:B------:R-:W-:-:S02]  /*0560*/  LOP3.LUT R73, R241, 0x10, R242, 0xfe, !PT ;  /* 0x00000010f1497812 */ /* 0x000fc400078efef2 */
[----:B------:R-:W-:Y:S02]  /*0570*/  LOP3.LUT R71, R242, 0x20, R241, 0xfe, !PT ;  /* 0x00000020f2477812 */ /* 0x000fe400078efef1 */
[--C-:B------:R-:W-:Y:S02]  /*0580*/  LOP3.LUT R79, R241, 0x30, R242.reuse, 0xfe, !PT ;  /* 0x00000030f14f7812 */ /* 0x100fe400078efef2 */
[----:B------:R-:W-:Y:S02]  /*0590*/  LOP3.LUT R65, R85, 0x40, RZ, 0xfc, !PT ;  /* 0x0000004055417812 */ /* 0x000fe400078efcff */
[----:B------:R-:W-:Y:S01]  /*05a0*/  LOP3.LUT R75, R241, 0x80, R242, 0xfe, !PT ;  /* 0x00000080f14b7812 */ /* 0x000fe200078efef2 */
[----:B------:R-:W-:Y:S01]  /*05b0*/  IMAD.WIDE.U32 R172, R79, 0x800, R16 ;  /* 0x000008004fac7825 */ /* 0x000fe200078e0010 */
[----:B--2---:R1:W2:Y:S08]  /*05c0*/  R2UR UR5, R6 ;  /* 0x00000000060573c2 */ /* 0x0042b000000e0000 */
[----:B---3--:R3:W2:Y:S01]  /*05d0*/  R2UR UR16, R7 ;  /* 0x00000000071073c2 */ /* 0x0086a200000e0000 */
[----:B-1----:R-:W-:-:S05]  /*05e0*/  IMAD.SHL.U32 R6, R83, 0x40, RZ ;  /* 0x0000004053067824 */ /* 0x002fca00078e00ff */
[----:B------:R-:W-:Y:S01]  /*05f0*/  LOP3.LUT R251, R6, R5, RZ, 0xfc, !PT ;  /* 0x0000000506fb7212 */ /* 0x000fe200078efcff */
[----:B------:R-:W-:-:S04]  /*0600*/  IMAD.WIDE.U32 R4, R83, 0x800, RZ ;  /* 0x0000080053047825 */ /* 0x000fc800078e00ff */
[----:B---3--:R-:W-:Y:S01]  /*0610*/  IMAD.WIDE.U32 R6, R82, 0x800, RZ ;  /* 0x0000080052067825 */ /* 0x008fe200078e00ff */
[----:B------:R-:W-:-:S03]  /*0620*/  LOP3.LUT R19, R4, 0x38, R15, 0xf8, !PT ;  /* 0x0000003804137812 */ /* 0x000fc600078ef80f */
[----:B------:R-:W-:Y:S01]  /*0630*/  IMAD.SHL.U32 R251, R251, 0x2, RZ ;  /* 0x00000002fbfb7824 */ /* 0x000fe200078e00ff */
[----:B------:R-:W-:Y:S01]  /*0640*/  SHF.L.U64.HI R43, R19, 0x1, R5 ;  /* 0x00000001132b7819 */ /* 0x000fe20000010205 */
[----:B------:R-:W-:Y:S01]  /*0650*/  IMAD.WIDE.U32 R4, R70, 0x800, RZ ;  /* 0x0000080046047825 */ /* 0x000fe200078e00ff */
[----:B------:R-:W-:-:S03]  /*0660*/  LOP3.LUT R13, R6, 0x38, R15, 0xf8, !PT ;  /* 0x00000038060d7812 */ /* 0x000fc600078ef80f */
[----:B------:R-:W-:Y:S01]  /*0670*/  IMAD.SHL.U32 R42, R19, 0x2, RZ ;  /* 0x00000002132a7824 */ /* 0x000fe200078e00ff */
[C---:B------:R-:W-:Y:S01]  /*0680*/  SHF.L.U64.HI R41, R13.reuse, 0x1, R7 ;  /* 0x000000010d297819 */ /* 0x040fe20000010207 */
[----:B------:R-:W-:Y:S01]  /*0690*/  IMAD.WIDE.U32 R6, R68, 0x800, RZ ;  /* 0x0000080044067825 */ /* 0x000fe200078e00ff */
[----:B--2---:R-:W-:Y:S01]  /*06a0*/  UIADD3 UR16, -UR5, UR16, URZ ;  /* 0x0000001005107290 */ /* 0x004fe2000fffe13f */
[----:B------:R-:W-:Y:S02]  /*06b0*/  LOP3.LUT R4, R4, 0x38, R15, 0xf8, !PT ;  /* 0x0000003804047812 */ /* 0x000fe400078ef80f */
[----:B------:R-:W-:Y:S01]  /*06c0*/  IMAD.SHL.U32 R40, R13, 0x2, RZ ;  /* 0x000000020d287824 */ /* 0x000fe200078e00ff */
[----:B------:R-:W-:Y:S01]  /*06d0*/  UIADD3 UR17, UR16, 0x3f, URZ ;  /* 0x0000003f10117890 */ /* 0x000fe2000fffe03f */
[C---:B------:R-:W-:Y:S01]  /*06e0*/  SHF.L.U64.HI R35, R4.reuse, 0x1, R5 ;  /* 0x0000000104237819 */ /* 0x040fe20000010205 */
[----:B------:R-:W-:Y:S01]  /*06f0*/  IMAD.SHL.U32 R34, R4, 0x2, RZ ;  /* 0x0000000204227824 */ /* 0x000fe200078e00ff */
[----:B------:R-:W-:Y:S01]  /*0700*/  ISETP.GE.AND P1, PT, R85, UR16, PT ;  /* 0x0000001055007c0c */ /* 0x000fe2000bf26270 */
[----:B------:R-:W-:Y:S01]  /*0710*/  UISETP.GT.AND UP0, UPT, UR17, 0x3f, UPT ;  /* 0x0000003f1100788c */ /* 0x000fe2000bf04270 */
[----:B------:R-:W-:Y:S01]  /*0720*/  ISETP.GE.AND P3, PT, R83, UR16, PT ;  /* 0x0000001053007c0c */ /* 0x000fe2000bf66270 */
[----:B------:R-:W-:Y:S01]  /*0730*/  USHF.R.S32.HI UR19, URZ, 0x1f, UR16 ;  /* 0x0000001f3f137899 */ /* 0x000fe20008011410 */
[----:B------:R-:W-:Y:S01]  /*0740*/  ISETP.GE.AND P2, PT, R82, UR16, PT ;  /* 0x0000001052007c0c */ /* 0x000fe2000bf46270 */
[----:B------:R-:W-:Y:S01]  /*0750*/  USEL UR7, URZ, 0x10, !UP0 ;  /* 0x000000103f077887 */ /* 0x000fe2000c000000 */
[----:B------:R-:W-:Y:S01]  /*0760*/  ISETP.GE.AND P4, PT, R72, UR16, PT ;  /* 0x0000001048007c0c */ /* 0x000fe2000bf86270 */
[----:B------:R-:W-:Y:S01]  /*0770*/  UISETP.GT.AND UP1, UPT, UR17, 0x7f, UPT ;  /* 0x0000007f1100788c */ /* 0x000fe2000bf24270 */
[----:B------:R-:W-:-:S03]  /*0780*/  LOP3.LUT R6, R6, 0x38, R15, 0xf8, !PT ;  /* 0x0000003806067812 */ /* 0x000fc600078ef80f */
[----:B------:R-:W-:Y:S01]  /*0790*/  IMAD.U32 R30, RZ, RZ, UR7 ;  /* 0x00000007ff1e7e24 */ /* 0x000fe2000f8e00ff */
[----:B------:R-:W-:Y:S01]  /*07a0*/  UIADD3 UR7, -UR4, UR14, URZ ;  /* 0x0000000e04077290 */ /* 0x000fe2000fffe13f */
[C---:B------:R-:W-:Y:S01]  /*07b0*/  IMAD.SHL.U32 R32, R6.reuse, 0x2, RZ ;  /* 0x0000000206207824 */ /* 0x040fe200078e00ff */
[----:B------:R-:W-:Y:S02]  /*07c0*/  SHF.L.U64.HI R33, R6, 0x1, R7 ;  /* 0x0000000106217819 */ /* 0x000fe40000010207 */
[----:B------:R-:W-:Y:S01]  /*07d0*/  SEL R45, R30, RZ, !P1 ;  /* 0x000000ff1e2d7207 */ /* 0x000fe20004800000 */
[----:B------:R-:W-:Y:S01]  /*07e0*/  ULEA UR24, UR5, UR7, 0x4 ;  /* 0x0000000705187291 */ /* 0x000fe2000f8e203f */
[----:B------:R-:W-:Y:S02]  /*07f0*/  ISETP.GE.AND P1, PT, R84, UR16, PT ;  /* 0x0000001054007c0c */ /* 0x000fe4000bf26270 */
[C---:B------:R-:W-:Y:S01]  /*0800*/  SEL R47, R30.reuse, RZ, !P3 ;  /* 0x000000ff1e2f7207 */ /* 0x040fe20005800000 */
[----:B------:R-:W-:Y:S01]  /*0810*/  USHF.L.U32 UR24, UR24, 0x7, URZ ;  /* 0x0000000718187899 */ /* 0x000fe2000800063f */
[----:B------:R-:W-:Y:S01]  /*0820*/  SEL R46, R30, RZ, !P1 ;  /* 0x000000ff1e2e7207 */ /* 0x000fe20004800000 */
[----:B------:R-:W-:Y:S01]  /*0830*/  ULDC.64 UR4, c[0x0][0x198] ;  /* 0x0000660000047ab9 */ /* 0x000fe20000000a00 */
[----:B------:R-:W-:Y:S01]  /*0840*/  ISETP.GE.AND P1, PT, R81, UR16, PT ;  /* 0x0000001051007c0c */ /* 0x000fe2000bf26270 */
[----:B------:R-:W-:Y:S01]  /*0850*/  UIMAD.WIDE UR10, UR24, UR28, UR10 ;  /* 0x0000001c180a72a5 */ /* 0x000fe2000f8e020a */
[----:B------:R-:W-:Y:S01]  /*0860*/  ISETP.GE.AND P3, PT, R70, UR16, PT ;  /* 0x0000001046007c0c */ /* 0x000fe2000bf66270 */
[----:B------:R-:W-:Y:S01]  /*0870*/  UIMAD.WIDE UR12, UR24, UR28, UR12 ;  /* 0x0000001c180c72a5 */ /* 0x000fe2000f8e020c */
[C---:B------:R-:W-:Y:S01]  /*0880*/  SEL R49, R30.reuse, RZ, !P1 ;  /* 0x000000ff1e317207 */ /* 0x040fe20004800000 */
[----:B------:R-:W-:Y:S01]  /*0890*/  UIMAD.WIDE UR8, UR24, UR28, UR8 ;  /* 0x0000001c180872a5 */ /* 0x000fe2000f8e0208 */
[----:B------:R-:W-:Y:S01]  /*08a0*/  SEL R48, R30, RZ, !P2 ;  /* 0x000000ff1e307207 */ /* 0x000fe20005000000 */
[----:B------:R-:W-:Y:S01]  /*08b0*/  UIMAD.WIDE UR4, UR6, UR18, UR4 ;  /* 0x00000012060472a5 */ /* 0x000fe2000f8e0204 */
[----:B------:R-:W-:-:S02]  /*08c0*/  ISETP.GE.AND P1, PT, R68, UR16, PT ;  /* 0x0000001044007c0c */ /* 0x000fc4000bf26270 */
[----:B------:R-:W-:Y:S02]  /*08d0*/  ISETP.LT.AND P2, PT, R53, UR16, !P0 ;  /* 0x0000001035007c0c */ /* 0x000fe4000c741270 */
[C---:B------:R-:W-:Y:S02]  /*08e0*/  SEL R51, R30.reuse, RZ, !P4 ;  /* 0x000000ff1e337207 */ /* 0x040fe40006000000 */
[C---:B------:R-:W-:Y:S02]  /*08f0*/  SEL R52, R30.reuse, RZ, !P3 ;  /* 0x000000ff1e347207 */ /* 0x040fe40005800000 */
[----:B------:R-:W-:Y:S02]  /*0900*/  SEL R30, R30, RZ, !P1 ;  /* 0x000000ff1e1e7207 */ /* 0x000fe40004800000 */
[----:B------:R-:W-:Y:S02]  /*0910*/  SEL R3, RZ, 0x10, !P2 ;  /* 0x00000010ff037807 */ /* 0x000fe40005000000 */
[----:B------:R-:W-:-:S02]  /*0920*/  PLOP3.LUT P4, PT, PT, PT, UP0, 0x80, 0x0 ;  /* 0x000000000000781c */ /* 0x000fc40003f8f008 */
[----:B------:R-:W-:Y:S02]  /*0930*/  IADD3 R4, P1, R26, UR10, RZ ;  /* 0x0000000a1a047c10 */ /* 0x000fe4000ff3e0ff */
[----:B------:R-:W-:Y:S02]  /*0940*/  IADD3 R2, P3, R24, UR10, RZ ;  /* 0x0000000a18027c10 */ /* 0x000fe4000ff7e0ff */
[----:B------:R-:W-:Y:S02]  /*0950*/  SEL R31, R3, RZ, P4 ;  /* 0x000000ff031f7207 */ /* 0x000fe40002000000 */
[----:B------:R-:W-:Y:S02]  /*0960*/  IADD3.X R5, R27, UR11, RZ, P1, !PT ;  /* 0x0000000b1b057c10 */ /* 0x000fe40008ffe4ff */
[----:B------:R-:W-:Y:S02]  /*0970*/  IADD3.X R3, R25, UR11, RZ, P3, !PT ;  /* 0x0000000b19037c10 */ /* 0x000fe40009ffe4ff */
[----:B------:R-:W-:-:S02]  /*0980*/  IADD3 R12, P1, R38, UR10, RZ ;  /* 0x0000000a260c7c10 */ /* 0x000fc4000ff3e0ff */
[----:B------:R-:W-:Y:S02]  /*0990*/  IADD3 R10, P3, R40, UR10, RZ ;  /* 0x0000000a280a7c10 */ /* 0x000fe4000ff7e0ff */
[----:B------:R-:W-:Y:S02]  /*09a0*/  IADD3 R6, P4, R42, UR10, RZ ;  /* 0x0000000a2a067c10 */ /* 0x000fe4000ff9e0ff */
[----:B------:R-:W-:Y:S02]  /*09b0*/  IADD3.X R13, R39, UR11, RZ, P1, !PT ;  /* 0x0000000b270d7c10 */ /* 0x000fe40008ffe4ff */
[----:B------:R-:W-:Y:S02]  /*09c0*/  ISETP.NE.U32.AND P5, PT, R45, RZ, PT ;  /* 0x000000ff2d00720c */ /* 0x000fe40003fa5070 */
[----:B------:R-:W-:Y:S02]  /*09d0*/  IADD3.X R11, R41, UR11, RZ, P3, !PT ;  /* 0x0000000b290b7c10 */ /* 0x000fe40009ffe4ff */
[----:B------:R-:W-:-:S02]  /*09e0*/  IADD3 R22, P1, R32, UR10, RZ ;  /* 0x0000000a20167c10 */ /* 0x000fc4000ff3e0ff */
[----:B------:R-:W-:Y:S02]  /*09f0*/  IADD3.X R7, R43, UR11, RZ, P4, !PT ;  /* 0x0000000b2b077c10 */ /* 0x000fe4000a7fe4ff */
[----:B------:R-:W-:Y:S02]  /*0a00*/  IADD3 R20, P3, R34, UR10, RZ ;  /* 0x0000000a22147c10 */ /* 0x000fe4000ff7e0ff */
[----:B------:R-:W-:Y:S02]  /*0a10*/  IADD3 R18, P4, R36, UR10, RZ ;  /* 0x0000000a24127c10 */ /* 0x000fe4000ff9e0ff */
[----:B------:R-:W-:Y:S01]  /*0a20*/  ISETP.NE.U32.AND P0, PT, R46, RZ, PT ;  /* 0x000000ff2e00720c */ /* 0x000fe20003f05070 */
[----:B------:R1:W-:Y:S01]  /*0a30*/  LDGSTS.E.BYPASS.128 [R74], [R2.64], P5 ;  /* 0x00000000024a7fae */ /* 0x0003e2000a901c56 */
[----:B------:R-:W-:Y:S02]  /*0a40*/  IADD3.X R23, R33, UR11, RZ, P1, !PT ;  /* 0x0000000b21177c10 */ /* 0x000fe40008ffe4ff */
[----:B------:R-:W-:-:S02]  /*0a50*/  IADD3.X R21, R35, UR11, RZ, P3, !PT ;  /* 0x0000000b23157c10 */ /* 0x000fc40009ffe4ff */
[----:B------:R-:W-:Y:S02]  /*0a60*/  IADD3 R26, P1, R26, UR12, RZ ;  /* 0x0000000c1a1a7c10 */ /* 0x000fe4000ff3e0ff */
[----:B------:R-:W-:Y:S02]  /*0a70*/  IADD3.X R19, R37, UR11, RZ, P4, !PT ;  /* 0x0000000b25137c10 */ /* 0x000fe4000a7fe4ff */
[----:B------:R-:W-:Y:S02]  /*0a80*/  IADD3 R24, P3, R24, UR12, RZ ;  /* 0x0000000c18187c10 */ /* 0x000fe4000ff7e0ff */
[----:B------:R-:W-:Y:S01]  /*0a90*/  LEA R28, P4, R8, UR8, 0x1 ;  /* 0x00000008081c7c11 */ /* 0x000fe2000f8808ff */
[----:B------:R2:W-:Y:S01]  /*0aa0*/  LDGSTS.E.BYPASS.128 [R252], [R4.64], P0 ;  /* 0x0000000004fc7fae */ /* 0x0005e20008101c56 */
[----:B------:R-:W-:Y:S02]  /*0ab0*/  IADD3.X R27, R27, UR13, RZ, P1, !PT ;  /* 0x0000000d1b1b7c10 */ /* 0x000fe40008ffe4ff */
[----:B------:R-:W-:-:S02]  /*0ac0*/  IADD3.X R25, R25, UR13, RZ, P3, !PT ;  /* 0x0000000d19197c10 */ /* 0x000fc40009ffe4ff */
[----:B------:R-:W-:Y:S02]  /*0ad0*/  ISETP.NE.U32.AND P1, PT, R47, RZ, PT ;  /* 0x000000ff2f00720c */ /* 0x000fe40003f25070 */
[----:B------:R-:W-:Y:S02]  /*0ae0*/  LEA.HI.X R29, R8, UR9, R9, 0x1, P4 ;  /* 0x00000009081d7c11 */ /* 0x000fe4000a0f0c09 */
[----:B------:R-:W-:Y:S02]  /*0af0*/  ISETP.NE.U32.AND P3, PT, R48, RZ, PT ;  /* 0x000000ff3000720c */ /* 0x000fe40003f65070 */
[----:B------:R-:W-:Y:S02]  /*0b00*/  P2R R50, PR, RZ, 0x4 ;  /* 0x00000004ff327803 */ /* 0x000fe40000000000 */
[----:B------:R-:W-:Y:S02]  /*0b10*/  ISETP.NE.U32.AND P4, PT, R49, RZ, PT ;  /* 0x000000ff3100720c */ /* 0x000fe40003f85070 */
[----:B------:R-:W-:-:S02]  /*0b20*/  ISETP.NE.U32.AND P2, PT, R51, RZ, PT ;  /* 0x000000ff3300720c */ /* 0x000fc40003f45070 */
[----:B------:R-:W-:Y:S01]  /*0b30*/  ISETP.NE.U32.AND P5, PT, R52, RZ, PT ;  /* 0x000000ff3400720c */ /* 0x000fe20003fa5070 */
[----:B------:R3:W-:Y:S01]  /*0b40*/  LDGSTS.E.BYPASS.128 [R251], [R6.64], P1 ;  /* 0x0000000006fb7fae */ /* 0x0007e20008901c56 */
[----:B------:R-:W-:Y:S02]  /*0b50*/  ISETP.NE.U32.AND P6, PT, R30, RZ, PT ;  /* 0x000000ff1e00720c */ /* 0x000fe40003fc5070 */
[----:B------:R-:W-:Y:S01]  /*0b60*/  P2R R0, PR, RZ, 0x1 ;  /* 0x00000001ff007803 */ /* 0x000fe20000000000 */
[----:B------:R4:W-:Y:S01]  /*0b70*/  LDGSTS.E.BYPASS.128 [R250], [R10.64], P3 ;  /* 0x000000000afa7fae */ /* 0x0009e20009901c56 */
[----:B------:R-:W-:-:S03]  /*0b80*/  ISETP.NE.U32.AND P0, PT, R45, RZ, PT ;  /* 0x000000ff2d00720c */ /* 0x000fc60003f05070 */
[----:B------:R1:W-:Y:S04]  /*0b90*/  LDGSTS.E.BYPASS.128 [R249], [R12.64], P4 ;  /* 0x000000000cf97fae */ /* 0x0003e8000a101c56 */
[----:B------:R1:W-:Y:S04]  /*0ba0*/  LDGSTS.E.BYPASS.128 [R248], [R18.64], P2 ;  /* 0x0000000012f87fae */ /* 0x0003e80009101c56 */
[----:B------:R1:W-:Y:S04]  /*0bb0*/  LDGSTS.E.BYPASS.128 [R247], [R20.64], P5 ;  /* 0x0000000014f77fae */ /* 0x0003e8000a901c56 */
[----:B------:R1:W-:Y:S04]  /*0bc0*/  LDGSTS.E.BYPASS.128 [R245], [R22.64], P6 ;  /* 0x0000000016f57fae */ /* 0x0003e8000b101c56 */
[----:B------:R-:W0:Y:S04]  /*0bd0*/  LDGDEPBAR ;  /* 0x00000000000079af */ /* 0x000e280000000000 */
[----:B------:R1:W-:Y:S01]  /*0be0*/  LDGSTS.E.BYPASS.128 [R74+0x6000], [R2.64+0x80], P0 ;  /* 0x06000080024a7fae */ /* 0x0003e20008101c56 */
[----:B------:R-:W-:-:S02]  /*0bf0*/  ISETP.NE.AND P0, PT, R0, RZ, PT ;  /* 0x000000ff0000720c */ /* 0x000fc40003f05270 */
[----:B------:R-:W-:-:S05]  /*0c00*/  LOP3.LUT R0, R15, 0x18, RZ, 0xc0, !PT ;  /* 0x000000180f007812 */ /* 0x000fca00078ec0ff */
[----:B------:R-:W-:-:S04]  /*0c10*/  IMAD R30, R53, 0x20, R0 ;  /* 0x00000020351e7824 */ /* 0x000fc800078e0200 */
[----:B------:R-:W-:Y:S02]  /*0c20*/  IMAD.SHL.U32 R80, R30, 0x2, RZ ;  /* 0x000000021e507824 */ /* 0x000fe400078e00ff */
[----:B------:R2:W-:Y:S01]  /*0c30*/  LDGSTS.E.BYPASS.128 [R252+0x6000], [R4.64+0x80], P0 ;  /* 0x0600008004fc7fae */ /* 0x0005e20008101c56 */
[----:B------:R-:W-:Y:S02]  /*0c40*/  ISETP.NE.AND P0, PT, R44, RZ, PT ;  /* 0x000000ff2c00720c */ /* 0x000fe40003f05270 */
[----:B------:R-:W-:Y:S01]  /*0c50*/  LOP3.LUT R44, R15, 0x38, RZ, 0xc0, !PT ;  /* 0x000000380f2c7812 */ /* 0x000fe200078ec0ff */
[----:B------:R3:W-:Y:S01]  /*0c60*/  LDGSTS.E.BYPASS.128 [R251+0x6000], [R6.64+0x80], P1 ;  /* 0x0600008006fb7fae */ /* 0x0007e20008901c56 */
[----:B------:R-:W-:Y:S02]  /*0c70*/  ISETP.NE.U32.AND P1, PT, R31, RZ, PT ;  /* 0x000000ff1f00720c */ /* 0x000fe40003f25070 */
[----:B------:R-:W-:Y:S01]  /*0c80*/  P2R R30, PR, RZ, 0x1 ;  /* 0x00000001ff1e7803 */ /* 0x000fe20000000000 */
[----:B------:R4:W-:Y:S01]  /*0c90*/  LDGSTS.E.BYPASS.128 [R250+0x6000], [R10.64+0x80], P3 ;  /* 0x060000800afa7fae */ /* 0x0009e20009901c56 */
[----:B------:R-:W-:-:S02]  /*0ca0*/  PLOP3.LUT P3, PT, PT, PT, UP0, 0x80, 0x0 ;  /* 0x000000000000781c */ /* 0x000fc40003f6f008 */
[----:B------:R-:W-:Y:S01]  /*0cb0*/  LOP3.LUT R15, R241, 0x40, R242, 0xfe, !PT ;  /* 0x00000040f10f7812 */ /* 0x000fe200078efef2 */
[----:B------:R1:W-:Y:S01]  /*0cc0*/  LDGSTS.E.BYPASS.128 [R249+0x6000], [R12.64+0x80], P4 ;  /* 0x060000800cf97fae */ /* 0x0003e2000a101c56 */
[----:B------:R-:W-:-:S03]  /*0cd0*/  PLOP3.LUT P4, PT, PT, PT, UP0, 0x80, 0x0 ;  /* 0x000000000000781c */ /* 0x000fc60003f8f008 */
[----:B------:R2:W-:Y:S01]  /*0ce0*/  LDGSTS.E.BYPASS.128 [R248+0x6000], [R18.64+0x80], P2 ;  /* 0x0600008012f87fae */ /* 0x0005e20009101c56 */
[----:B----4-:R-:W-:-:S03]  /*0cf0*/  IMAD.WIDE.U32 R10, R73, 0x800, R16 ;  /* 0x00000800490a7825 */ /* 0x010fc600078e0010 */
[----:B------:R4:W-:Y:S01]  /*0d00*/  LDGSTS.E.BYPASS.128 [R247+0x6000], [R20.64+0x80], P5 ;  /* 0x0600008014f77fae */ /* 0x0009e2000a901c56 */
[----:B-1----:R-:W-:-:S03]  /*0d10*/  IMAD.WIDE.U32 R12, R71, 0x800, R16 ;  /* 0x00000800470c7825 */ /* 0x002fc600078e0010 */
[----:B------:R1:W-:Y:S04]  /*0d20*/  LDGSTS.E.BYPASS.128 [R245+0x6000], [R22.64+0x80], P6 ;  /* 0x0600008016f57fae */ /* 0x0003e8000b101c56 */
[----:B------:R-:W0:Y:S04]  /*0d30*/  LDGDEPBAR ;  /* 0x00000000000079af */ /* 0x000e280000000000 */
[----:B------:R1:W-:Y:S01]  /*0d40*/  LDGSTS.E.BYPASS.128 [R80+0x12000], [R28.64], P1 ;  /* 0x120000001c507fae */ /* 0x0003e20008901c56 */
[----:B------:R-:W-:-:S04]  /*0d50*/  LEA R2, P1, R10, UR8, 0x1 ;  /* 0x000000080a027c11 */ /* 0x000fc8000f8208ff */
[----:B------:R-:W-:Y:S02]  /*0d60*/  LEA.HI.X R3, R10, UR9, R11, 0x1, P1 ;  /* 0x000000090a037c11 */ /* 0x000fe400088f0c0b */
[----:B------:R-:W-:-:S04]  /*0d70*/  ISETP.LT.AND P1, PT, R73, UR16, !P0 ;  /* 0x0000001049007c0c */ /* 0x000fc8000c721270 */
[----:B--2---:R-:W-:Y:S02]  /*0d80*/  SEL R4, RZ, 0x10, !P1 ;  /* 0x00000010ff047807 */ /* 0x004fe40004800000 */
[----:B------:R-:W-:Y:S02]  /*0d90*/  P2R R63, PR, RZ, 0x2 ;  /* 0x00000002ff3f7803 */ /* 0x000fe40000000000 */
[----:B------:R-:W-:Y:S01]  /*0da0*/  SEL R5, R4, RZ, P3 ;  /* 0x000000ff04057207 */ /* 0x000fe20001800000 */
[----:B------:R-:W-:Y:S01]  /*0db0*/  IMAD R4, R73, 0x20, R0 ;  /* 0x0000002049047824 */ /* 0x000fe200078e0200 */
[----:B------:R-:W-:Y:S02]  /*0dc0*/  PLOP3.LUT P1, PT, PT, PT, UP0, 0x80, 0x0 ;  /* 0x000000000000781c */ /* 0x000fe40003f2f008 */
[----:B------:R-:W-:Y:S01]  /*0dd0*/  ISETP.NE.U32.AND P3, PT, R5, RZ, PT ;  /* 0x000000ff0500720c */ /* 0x000fe20003f65070 */
[----:B------:R-:W-:-:S12]  /*0de0*/  IMAD.SHL.U32 R78, R4, 0x2, RZ ;  /* 0x00000002044e7824 */ /* 0x000fd800078e00ff */
[----:B------:R2:W-:Y:S01]  /*0df0*/  LDGSTS.E.BYPASS.128 [R78+0x12000], [R2.64], P3 ;  /* 0x12000000024e7fae */ /* 0x0005e20009901c56 */
[----:B------:R-:W-:-:S04]  /*0e00*/  LEA R4, P3, R12, UR8, 0x1 ;  /* 0x000000080c047c11 */ /* 0x000fc8000f8608ff */
[----:B------:R-:W-:Y:S02]  /*0e10*/  LEA.HI.X R5, R12, UR9, R13, 0x1, P3 ;  /* 0x000000090c057c11 */ /* 0x000fe400098f0c0d */
[----:B------:R-:W-:-:S04]  /*0e20*/  ISETP.LT.AND P3, PT, R71, UR16, !P0 ;  /* 0x0000001047007c0c */ /* 0x000fc8000c761270 */
[----:B---3--:R-:W-:Y:S02]  /*0e30*/  SEL R6, RZ, 0x10, !P3 ;  /* 0x00000010ff067807 */ /* 0x008fe40005800000 */
[----:B------:R-:W-:Y:S02]  /*0e40*/  P2R R66, PR, RZ, 0x8 ;  /* 0x00000008ff427803 */ /* 0x000fe40000000000 */
[----:B------:R-:W-:Y:S01]  /*0e50*/  SEL R7, R6, RZ, P4 ;  /* 0x000000ff06077207 */ /* 0x000fe20002000000 */
[--C-:B------:R-:W-:Y:S01]  /*0e60*/  IMAD R6, R71, 0x20, R0.reuse ;  /* 0x0000002047067824 */ /* 0x100fe200078e0200 */
[----:B------:R-:W-:Y:S01]  /*0e70*/  ISETP.NE.U32.AND P3, PT, R48, RZ, PT ;  /* 0x000000ff3000720c */ /* 0x000fe20003f65070 */
[----:B------:R-:W-:Y:S01]  /*0e80*/  IMAD R0, R79, 0x20, R0 ;  /* 0x000000204f007824 */ /* 0x000fe200078e0200 */
[----:B------:R-:W-:Y:S01]  /*0e90*/  ISETP.NE.U32.AND P4, PT, R7, RZ, PT ;  /* 0x000000ff0700720c */ /* 0x000fe20003f85070 */
[----:B------:R-:W-:Y:S02]  /*0ea0*/  IMAD.SHL.U32 R77, R6, 0x2, RZ ;  /* 0x00000002064d7824 */ /* 0x000fe400078e00ff */
[----:B------:R-:W-:-:S10]  /*0eb0*/  IMAD.SHL.U32 R76, R0, 0x2, RZ ;  /* 0x00000002004c7824 */ /* 0x000fd400078e00ff */
[----:B------:R3:W-:Y:S01]  /*0ec0*/  LDGSTS.E.BYPASS.128 [R77+0x12000], [R4.64], P4 ;  /* 0x12000000044d7fae */ /* 0x0007e2000a101c56 */
[----:B------:R-:W-:-:S04]  /*0ed0*/  LEA R18, P4, R172, UR8, 0x1 ;  /* 0x00000008ac127c11 */ /* 0x000fc8000f8808ff */
[----:B------:R-:W-:Y:S02]  /*0ee0*/  LEA.HI.X R19, R172, UR9, R173, 0x1, P4 ;  /* 0x00000009ac137c11 */ /* 0x000fe4000a0f0cad */
[----:B------:R-:W-:-:S04]  /*0ef0*/  ISETP.LT.AND P4, PT, R79, UR16, !P0 ;  /* 0x000000104f007c0c */ /* 0x000fc8000c781270 */
[----:B--2---:R-:W-:Y:S02]  /*0f00*/  SEL R2, RZ, 0x10, !P4 ;  /* 0x00000010ff027807 */ /* 0x004fe40006000000 */
[----:B------:R-:W-:Y:S02]  /*0f10*/  P2R R69, PR, RZ, 0x10 ;  /* 0x00000010ff457803 */ /* 0x000fe40000000000 */
[----:B------:R-:W-:Y:S02]  /*0f20*/  SEL R2, R2, RZ, P1 ;  /* 0x000000ff02027207 */ /* 0x000fe40000800000 */
[----:B------:R-:W-:Y:S02]  /*0f30*/  ISETP.NE.U32.AND P1, PT, R45, RZ, PT ;  /* 0x000000ff2d00720c */ /* 0x000fe40003f25070 */
[----:B------:R-:W-:Y:S02]  /*0f40*/  ISETP.NE.U32.AND P0, PT, R2, RZ, PT ;  /* 0x000000ff0200720c */ /* 0x000fe40003f05070 */
[----:B------:R-:W-:-:S11]  /*0f50*/  ISETP.NE.U32.AND P4, PT, R47, RZ, PT ;  /* 0x000000ff2f00720c */ /* 0x000fd60003f85070 */
[----:B------:R2:W-:Y:S01]  /*0f60*/  LDGSTS.E.BYPASS.128 [R76+0x12000], [R18.64], P0 ;  /* 0x12000000124c7fae */ /* 0x0005e20008101c56 */
[----:B------:R-:W-:-:S03]  /*0f70*/  IADD3 R2, P0, R42, UR12, RZ ;  /* 0x0000000c2a027c10 */ /* 0x000fc6000ff1e0ff */
[----:B------:R-:W0:Y:S01]  /*0f80*/  LDGDEPBAR ;  /* 0x00000000000079af */ /* 0x000e220000000000 */
[----:B------:R-:W-:Y:S02]  /*0f90*/  IADD3.X R3, R43, UR13, RZ, P0, !PT ;  /* 0x0000000d2b037c10 */ /* 0x000fe400087fe4ff */
[----:B---3--:R-:W-:Y:S01]  /*0fa0*/  IADD3 R4, P0, R40, UR12, RZ ;  /* 0x0000000c28047c10 */ /* 0x008fe2000ff1e0ff */
[----:B------:R3:W-:Y:S01]  /*0fb0*/  LDGSTS.E.BYPASS.128 [R74+0xc000], [R24.64], P1 ;  /* 0x0c000000184a7fae */ /* 0x0007e20008901c56 */
[----:B------:R-:W-:Y:S02]  /*0fc0*/  ISETP.NE.U32.AND P1, PT, R49, RZ, PT ;  /* 0x000000ff3100720c */ /* 0x000fe40003f25070 */
[----:B------:R-:W-:Y:S01]  /*0fd0*/  IADD3.X R5, R41, UR13, RZ, P0, !PT ;  /* 0x0000000d29057c10 */ /* 0x000fe200087fe4ff */
[----:B--2---:R-:W-:Y:S01]  /*0fe0*/  IMAD.WIDE.U32 R18, R44, 0x2, RZ ;  /* 0x000000022c127825 */ /* 0x004fe200078e00ff */
[----:B------:R-:W-:Y:S02]  /*0ff0*/  IADD3 R6, P0, R38, UR12, RZ ;  /* 0x0000000c26067c10 */ /* 0x000fe4000ff1e0ff */
[----:B------:R-:W-:Y:S01]  /*1000*/  LOP3.LUT R49, R68, 0x40, RZ, 0xfc, !PT ;  /* 0x0000004044317812 */ /* 0x000fe200078efcff */
[----:B------:R-:W-:Y:S01]  /*1010*/  IMAD.U32 R38, RZ, RZ, UR4 ;  /* 0x00000004ff267e24 */ /* 0x000fe2000f8e00ff */
[----:B------:R-:W-:Y:S01]  /*1020*/  IADD3.X R7, R39, UR13, RZ, P0, !PT ;  /* 0x0000000d27077c10 */ /* 0x000fe200087fe4ff */
[----:B------:R-:W-:Y:S01]  /*1030*/  IMAD.U32 R39, RZ, RZ, UR5 ;  /* 0x00000005ff277e24 */ /* 0x000fe2000f8e00ff */
[----:B----4-:R-:W-:-:S04]  /*1040*/  IADD3 R20, P0, R36, UR12, RZ ;  /* 0x0000000c24147c10 */ /* 0x010fc8000ff1e0ff */
[----:B------:R-:W-:Y:S02]  /*1050*/  IADD3.X R21, R37, UR13, RZ, P0, !PT ;  /* 0x0000000d25157c10 */ /* 0x000fe400087fe4ff */
[----:B-1----:R-:W-:-:S04]  /*1060*/  IADD3 R22, P0, R34, UR12, RZ ;  /* 0x0000000c22167c10 */ /* 0x002fc8000ff1e0ff */
[----:B------:R-:W-:Y:S02]  /*1070*/  IADD3.X R23, R35, UR13, RZ, P0, !PT ;  /* 0x0000000d23177c10 */ /* 0x000fe400087fe4ff */
[----:B------:R-:W-:-:S04]  /*1080*/  IADD3 R28, P0, R32, UR12, RZ ;  /* 0x0000000c201c7c10 */ /* 0x000fc8000ff1e0ff */
[----:B------:R-:W-:Y:S02]  /*1090*/  IADD3.X R29, R33, UR13, RZ, P0, !PT ;  /* 0x0000000d211d7c10 */ /* 0x000fe400087fe4ff */
[----:B------:R-:W-:-:S04]  /*10a0*/  ISETP.NE.U32.AND P0, PT, R46, RZ, PT ;  /* 0x000000ff2e00720c */ /* 0x000fc80003f05070 */
[----:B------:R-:W-:-:S09]  /*10b0*/  P2R R0, PR, RZ, 0x1 ;  /* 0x00000001ff007803 */ /* 0x000fd20000000000 */
[----:B------:R1:W-:Y:S01]  /*10c0*/  LDGSTS.E.BYPASS.128 [R252+0xc000], [R26.64], P0 ;  /* 0x0c0000001afc7fae */ /* 0x0003e20008101c56 */
[----:B------:R-:W-:-:S03]  /*10d0*/  ISETP.NE.U32.AND P0, PT, R45, RZ, PT ;  /* 0x000000ff2d00720c */ /* 0x000fc60003f05070 */
[----:B------:R2:W-:Y:S04]  /*10e0*/  LDGSTS.E.BYPASS.128 [R251+0xc000], [R2.64], P4 ;  /* 0x0c00000002fb7fae */ /* 0x0005e8000a101c56 */
[----:B------:R4:W-:Y:S04]  /*10f0*/  LDGSTS.E.BYPASS.128 [R250+0xc000], [R4.64], P3 ;  /* 0x0c00000004fa7fae */ /* 0x0009e80009901c56 */
[----:B------:R1:W-:Y:S04]  /*1100*/  LDGSTS.E.BYPASS.128 [R249+0xc000], [R6.64], P1 ;  /* 0x0c00000006f97fae */ /* 0x0003e80008901c56 */
[----:B------:R1:W-:Y:S04]  /*1110*/  LDGSTS.E.BYPASS.128 [R248+0xc000], [R20.64], P2 ;  /* 0x0c00000014f87fae */ /* 0x0003e80009101c56 */
[----:B------:R1:W-:Y:S04]  /*1120*/  LDGSTS.E.BYPASS.128 [R247+0xc000], [R22.64], P5 ;  /* 0x0c00000016f77fae */ /* 0x0003e8000a901c56 */
[----:B------:R1:W-:Y:S04]  /*1130*/  LDGSTS.E.BYPASS.128 [R245+0xc000], [R28.64], P6 ;  /* 0x0c0000001cf57fae */ /* 0x0003e8000b101c56 */
[----:B------:R-:W0:Y:S04]  /*1140*/  LDGDEPBAR ;  /* 0x00000000000079af */ /* 0x000e280000000000 */
[----:B------:R3:W-:Y:S01]  /*1150*/  LDGSTS.E.BYPASS.128 [R74+0x15000], [R24.64+0x80], P0 ;  /* 0x15000080184a7fae */ /* 0x0007e20008101c56 */
[----:B------:R-:W-:Y:S01]  /*1160*/  ISETP.NE.AND P0, PT, R0, RZ, PT ;  /* 0x000000ff0000720c */ /* 0x000fe20003f05270 */
[----:B---3--:R-:W-:-:S02]  /*1170*/  IMAD.SHL.U32 R25, R65, 0x1000, RZ ;  /* 0x0000100041197824 */ /* 0x008fc400078e00ff */
[----:B------:R3:W3:Y:S10]  /*1180*/  LDG.E R24, [R38.64] ;  /* 0x0000001626187981 */ /* 0x0006f4000c1e1900 */
[----:B------:R1:W-:Y:S01]  /*1190*/  LDGSTS.E.BYPASS.128 [R252+0x15000], [R26.64+0x80], P0 ;  /* 0x150000801afc7fae */ /* 0x0003e20008101c56 */
[----:B------:R-:W-:-:S02]  /*11a0*/  LOP3.LUT R64, R25, R18, RZ, 0xfc, !PT ;  /* 0x0000001219407212 */ /* 0x000fc400078efcff */
[----:B------:R-:W-:Y:S01]  /*11b0*/  ISETP.NE.AND P0, PT, R30, RZ, PT ;  /* 0x000000ff1e00720c */ /* 0x000fe20003f05270 */
[----:B------:R2:W-:Y:S03]  /*11c0*/  LDGSTS.E.BYPASS.128 [R251+0x15000], [R2.64+0x80], P4 ;  /* 0x1500008002fb7fae */ /* 0x0005e6000a101c56 */
[----:B------:R-:W-:Y:S01]  /*11d0*/  P2R R67, PR, RZ, 0x1 ;  /* 0x00000001ff437803 */ /* 0x000fe20000000000 */
[----:B------:R4:W-:Y:S04]  /*11e0*/  LDGSTS.E.BYPASS.128 [R250+0x15000], [R4.64+0x80], P3 ;  /* 0x1500008004fa7fae */ /* 0x0009e80009901c56 */
[----:B------:R4:W-:Y:S01]  /*11f0*/  LDGSTS.E.BYPASS.128 [R249+0x15000], [R6.64+0x80], P1 ;  /* 0x1500008006f97fae */ /* 0x0009e20008901c56 */
[----:B-1----:R-:W-:-:S03]  /*1200*/  LOP3.LUT R27, R84, 0x40, RZ, 0xfc, !PT ;  /* 0x00000040541b7812 */ /* 0x002fc600078efcff */
[----:B------:R1:W-:Y:S01]  /*1210*/  LDGSTS.E.BYPASS.128 [R248+0x15000], [R20.64+0x80], P2 ;  /* 0x1500008014f87fae */ /* 0x0003e20009101c56 */
[----:B--2---:R-:W-:Y:S01]  /*1220*/  LOP3.LUT R3, R83, 0x40, RZ, 0xfc, !PT ;  /* 0x0000004053037812 */ /* 0x004fe200078efcff */
[----:B------:R-:W-:Y:S01]  /*1230*/  IMAD.SHL.U32 R61, R27, 0x1000, RZ ;  /* 0x000010001b3d7824 */ /* 0x000fe200078e00ff */
[----:B------:R-:W-:Y:S01]  /*1240*/  LOP3.LUT R2, R82, 0x40, RZ, 0xfc, !PT ;  /* 0x0000004052027812 */ /* 0x000fe200078efcff */
[----:B------:R2:W-:Y:S01]  /*1250*/  LDGSTS.E.BYPASS.128 [R247+0x15000], [R22.64+0x80], P5 ;  /* 0x1500008016f77fae */ /* 0x0005e2000a901c56 */
[----:B------:R-:W-:Y:S01]  /*1260*/  ISETP.GE.U32.AND P5, PT, R65, UR16, PT ;  /* 0x0000001041007c0c */ /* 0x000fe2000bfa6070 */
[----:B------:R-:W-:Y:S01]  /*1270*/  IMAD.SHL.U32 R59, R3, 0x1000, RZ ;  /* 0x00001000033b7824 */ /* 0x000fe200078e00ff */
[----:B----4-:R-:W-:Y:S01]  /*1280*/  LOP3.LUT R5, R72, 0x40, RZ, 0xfc, !PT ;  /* 0x0000004048057812 */ /* 0x010fe200078efcff */
[----:B------:R4:W-:Y:S01]  /*1290*/  LDGSTS.E.BYPASS.128 [R245+0x15000], [R28.64+0x80], P6 ;  /* 0x150000801cf57fae */ /* 0x0009e2000b101c56 */
[----:B------:R-:W-:Y:S01]  /*12a0*/  ISETP.GE.AND.EX P5, PT, RZ, UR19, PT, P5 ;  /* 0x00000013ff007c0c */ /* 0x000fe2000bfa6350 */
[----:B------:R-:W-:Y:S01]  /*12b0*/  IMAD.SHL.U32 R57, R2, 0x1000, RZ ;  /* 0x0000100002397824 */ /* 0x000fe200078e00ff */
[----:B------:R-:W-:Y:S01]  /*12c0*/  ISETP.GE.U32.AND P6, PT, R27, UR16, PT ;  /* 0x000000101b007c0c */ /* 0x000fe2000bfc6070 */
[----:B------:R-:W-:Y:S01]  /*12d0*/  IMAD.SHL.U32 R53, R5, 0x1000, RZ ;  /* 0x0000100005357824 */ /* 0x000fe200078e00ff */
[----:B------:R-:W-:Y:S01]  /*12e0*/  SEL R0, RZ, 0x10, P5 ;  /* 0x00000010ff007807 */ /* 0x000fe20002800000 */
[----:B------:R-:W0:Y:S01]  /*12f0*/  LDGDEPBAR ;  /* 0x00000000000079af */ /* 0x000e220000000000 */
[----:B------:R-:W-:-:S02]  /*1300*/  PLOP3.LUT P5, PT, PT, PT, UP1, 0x80, 0x0 ;  /* 0x000000000000781c */ /* 0x000fc40003faf018 */
[----:B------:R-:W-:Y:S02]  /*1310*/  ISETP.GE.AND.EX P6, PT, RZ, UR19, PT, P6 ;  /* 0x00000013ff007c0c */ /* 0x000fe4000bfc6360 */
[----:B------:R-:W-:Y:S02]  /*1320*/  SEL R42, R0, RZ, P5 ;  /* 0x000000ff002a7207 */ /* 0x000fe40002800000 */
[----:B------:R-:W-:Y:S02]  /*1330*/  ISETP.GE.U32.AND P5, PT, R3, UR16, PT ;  /* 0x0000001003007c0c */ /* 0x000fe4000bfa6070 */
[----:B------:R-:W-:Y:S02]  /*1340*/  SEL R0, RZ, 0x10, P6 ;  /* 0x00000010ff007807 */ /* 0x000fe40003000000 */
[----:B------:R-:W-:Y:S02]  /*1350*/  PLOP3.LUT P6, PT, PT, PT, UP1, 0x80, 0x0 ;  /* 0x000000000000781c */ /* 0x000fe40003fcf018 */
[----:B------:R-:W-:-:S02]  /*1360*/  ISETP.GE.AND.EX P5, PT, RZ, UR19, PT, P5 ;  /* 0x00000013ff007c0c */ /* 0x000fc4000bfa6350 */
[----:B------:R-:W-:Y:S02]  /*1370*/  SEL R41, R0, RZ, P6 ;  /* 0x000000ff00297207 */ /* 0x000fe40003000000 */
[----:B------:R-:W-:Y:S02]  /*1380*/  ISETP.GE.U32.AND P6, PT, R2, UR16, PT ;  /* 0x0000001002007c0c */ /* 0x000fe4000bfc6070 */
[----:B------:R-:W-:Y:S02]  /*1390*/  SEL R0, RZ, 0x10, P5 ;  /* 0x00000010ff007807 */ /* 0x000fe40002800000 */
[----:B------:R-:W-:Y:S02]  /*13a0*/  PLOP3.LUT P5, PT, PT, PT, UP1, 0x80, 0x0 ;  /* 0x000000000000781c */ /* 0x000fe40003faf018 */
[----:B-1----:R-:W-:Y:S02]  /*13b0*/  LOP3.LUT R21, R81, 0x40, RZ, 0xfc, !PT ;  /* 0x0000004051157812 */ /* 0x002fe400078efcff */
[----:B------:R-:W-:-:S02]  /*13c0*/  ISETP.GE.AND.EX P6, PT, RZ, UR19, PT, P6 ;  /* 0x00000013ff007c0c */ /* 0x000fc4000bfc6360 */
[----:B--2---:R-:W-:Y:S01]  /*13d0*/  SHF.L.U64.HI R23, R2, 0xc, RZ ;  /* 0x0000000c02177819 */ /* 0x004fe200000102ff */
[C---:B------:R-:W-:Y:S01]  /*13e0*/  IMAD.SHL.U32 R55, R21.reuse, 0x1000, RZ ;  /* 0x0000100015377824 */ /* 0x040fe200078e00ff */
        /* <DEDUP_REMOVED lines=9> */
[----:B------:R-:W-:Y:S02]  /*1480*/  ISETP.GE.AND.EX P6, PT, RZ, UR19, PT, P6 ;  /* 0x00000013ff007c0c */ /* 0x000fe4000bfc6360 */
[----:B------:R-:W-:-:S02]  /*1490*/  LOP3.LUT R7, R70, 0x40, RZ, 0xfc, !PT ;  /* 0x0000004046077812 */ /* 0x000fc400078efcff */
[----:B------:R-:W-:Y:S02]  /*14a0*/  SEL R43, R0, RZ, P5 ;  /* 0x000000ff002b7207 */ /* 0x000fe40002800000 */
[----:B------:R-:W-:Y:S01]  /*14b0*/  SEL R0, RZ, 0x10, P6 ;  /* 0x00000010ff007807 */ /* 0x000fe20003000000 */
[C---:B------:R-:W-:Y:S01]  /*14c0*/  IMAD.SHL.U32 R51, R7.reuse, 0x1000, RZ ;  /* 0x0000100007337824 */ /* 0x040fe200078e00ff */
[----:B------:R-:W-:Y:S02]  /*14d0*/  ISETP.GE.U32.AND P6, PT, R7, UR16, PT ;  /* 0x0000001007007c0c */ /* 0x000fe4000bfc6070 */
[----:B------:R-:W-:Y:S02]  /*14e0*/  PLOP3.LUT P5, PT, PT, PT, UP1, 0x80, 0x0 ;  /* 0x000000000000781c */ /* 0x000fe40003faf018 */
[----:B------:R-:W-:Y:S02]  /*14f0*/  ISETP.GE.AND.EX P6, PT, RZ, UR19, PT, P6 ;  /* 0x00000013ff007c0c */ /* 0x000fe4000bfc6360 */
[----:B------:R-:W-:-:S02]  /*1500*/  SEL R44, R0, RZ, P5 ;  /* 0x000000ff002c7207 */ /* 0x000fc40002800000 */
[----:B------:R-:W-:Y:S02]  /*1510*/  ISETP.GE.U32.AND P5, PT, R49, UR16, PT ;  /* 0x0000001031007c0c */ /* 0x000fe4000bfa6070 */
[----:B------:R-:W-:Y:S02]  /*1520*/  SEL R0, RZ, 0x10, P6 ;  /* 0x00000010ff007807 */ /* 0x000fe40003000000 */
[----:B------:R-:W-:Y:S02]  /*1530*/  PLOP3.LUT P6, PT, PT, PT, UP1, 0x80, 0x0 ;  /* 0x000000000000781c */ /* 0x000fe40003fcf018 */
[----:B------:R-:W-:Y:S02]  /*1540*/  ISETP.GE.AND.EX P5, PT, RZ, UR19, PT, P5 ;  /* 0x00000013ff007c0c */ /* 0x000fe4000bfa6350 */
[----:B------:R-:W-:Y:S02]  /*1550*/  SHF.L.U64.HI R65, R65, 0xc, RZ ;  /* 0x0000000c41417819 */ /* 0x000fe400000102ff */
[----:B------:R-:W-:-:S02]  /*1560*/  SEL R45, R0, RZ, P6 ;  /* 0x000000ff002d7207 */ /* 0x000fc40003000000 */
[----:B------:R-:W-:Y:S02]  /*1570*/  PLOP3.LUT P6, PT, PT, PT, UP1, 0x80, 0x0 ;  /* 0x000000000000781c */ /* 0x000fe40003fcf018 */
[----:B------:R-:W-:Y:S02]  /*1580*/  SEL R0, RZ, 0x10, P5 ;  /* 0x00000010ff007807 */ /* 0x000fe40002800000 */
[----:B------:R-:W-:Y:S02]  /*1590*/  SHF.L.U64.HI R27, R27, 0xc, RZ ;  /* 0x0000000c1b1b7819 */ /* 0x000fe400000102ff */
[----:B------:R-:W-:Y:S02]  /*15a0*/  LOP3.LUT R61, R61, R18, RZ, 0xfc, !PT ;  /* 0x000000123d3d7212 */ /* 0x000fe400078efcff */
[----:B------:R-:W-:Y:S02]  /*15b0*/  SHF.L.U64.HI R5, R5, 0xc, RZ ;  /* 0x0000000c05057819 */ /* 0x000fe400000102ff */
[----:B------:R-:W-:-:S02]  /*15c0*/  LOP3.LUT R65, R65, R19, RZ, 0xfc, !PT ;  /* 0x0000001341417212 */ /* 0x000fc400078efcff */
[----:B------:R-:W-:Y:S02]  /*15d0*/  IADD3 R4, P5, R64, UR10, RZ ;  /* 0x0000000a40047c10 */ /* 0x000fe4000ffbe0ff */
[----:B------:R-:W-:Y:S01]  /*15e0*/  SHF.L.U64.HI R25, R3, 0xc, RZ ;  /* 0x0000000c03197819 */ /* 0x000fe200000102ff */
[----:B------:R-:W-:Y:S01]  /*15f0*/  IMAD.SHL.U32 R3, R49, 0x1000, RZ ;  /* 0x0000100031037824 */ /* 0x000fe200078e00ff */
[----:B------:R-:W-:Y:S02]  /*1600*/  SHF.L.U64.HI R7, R7, 0xc, RZ ;  /* 0x0000000c07077819 */ /* 0x000fe400000102ff */
[----:B------:R-:W-:Y:S02]  /*1610*/  LOP3.LUT R59, R59, R18, RZ, 0xfc, !PT ;  /* 0x000000123b3b7212 */ /* 0x000fe400078efcff */
[----:B------:R-:W-:Y:S02]  /*1620*/  SEL R46, R0, RZ, P6 ;  /* 0x000000ff002e7207 */ /* 0x000fe40003000000 */
[----:B------:R-:W-:-:S02]  /*1630*/  LOP3.LUT R62, R27, R19, RZ, 0xfc, !PT ;  /* 0x000000131b3e7212 */ /* 0x000fc400078efcff */
[----:B------:R-:W-:Y:S02]  /*1640*/  IADD3 R6, P6, R61, UR10, RZ ;  /* 0x0000000a3d067c10 */ /* 0x000fe4000ffde0ff */
[----:B------:R-:W-:Y:S02]  /*1650*/  LOP3.LUT R57, R57, R18, RZ, 0xfc, !PT ;  /* 0x0000001239397212 */ /* 0x000fe400078efcff */
[-C--:B------:R-:W-:Y:S02]  /*1660*/  LOP3.LUT R54, R5, R19.reuse, RZ, 0xfc, !PT ;  /* 0x0000001305367212 */ /* 0x080fe400078efcff */
[----:B------:R-:W-:Y:S02]  /*1670*/  SHF.L.U64.HI R21, R21, 0xc, RZ ;  /* 0x0000000c15157819 */ /* 0x000fe400000102ff */
[----:B------:R-:W-:Y:S02]  /*1680*/  IADD3.X R5, R65, UR11, RZ, P5, !PT ;  /* 0x0000000b41057c10 */ /* 0x000fe4000affe4ff */
[----:B------:R-:W-:-:S02]  /*1690*/  LOP3.LUT R60, R25, R19, RZ, 0xfc, !PT ;  /* 0x00000013193c7212 */ /* 0x000fc400078efcff */
[----:B------:R-:W-:Y:S02]  /*16a0*/  IADD3 R20, P5, R59, UR10, RZ ;  /* 0x0000000a3b147c10 */ /* 0x000fe4000ffbe0ff */
[-C--:B------:R-:W-:Y:S02]  /*16b0*/  LOP3.LUT R52, R7, R19.reuse, RZ, 0xfc, !PT ;  /* 0x0000001307347212 */ /* 0x080fe400078efcff */
[----:B------:R-:W-:Y:S02]  /*16c0*/  LOP3.LUT R55, R55, R18, RZ, 0xfc, !PT ;  /* 0x0000001237377212 */ /* 0x000fe400078efcff */
[----:B------:R-:W-:Y:S02]  /*16d0*/  IADD3.X R7, R62, UR11, RZ, P6, !PT ;  /* 0x0000000b3e077c10 */ /* 0x000fe4000b7fe4ff */
[----:B------:R-:W-:Y:S02]  /*16e0*/  LOP3.LUT R58, R23, R19, RZ, 0xfc, !PT ;  /* 0x00000013173a7212 */ /* 0x000fe400078efcff */
[----:B------:R-:W-:-:S02]  /*16f0*/  IADD3 R22, P6, R57, UR10, RZ ;  /* 0x0000000a39167c10 */ /* 0x000fc4000ffde0ff */
[----:B------:R-:W-:Y:S02]  /*1700*/  LOP3.LUT R56, R21, R19, RZ, 0xfc, !PT ;  /* 0x0000001315387212 */ /* 0x000fe400078efcff */
[-C--:B------:R-:W-:Y:S02]  /*1710*/  LOP3.LUT R53, R53, R18.reuse, RZ, 0xfc, !PT ;  /* 0x0000001235357212 */ /* 0x080fe400078efcff */
[----:B------:R-:W-:Y:S02]  /*1720*/  IADD3.X R21, R60, UR11, RZ, P5, !PT ;  /* 0x0000000b3c157c10 */ /* 0x000fe4000affe4ff */
[----:B------:R-:W-:Y:S02]  /*1730*/  IADD3 R26, P5, R55, UR10, RZ ;  /* 0x0000000a371a7c10 */ /* 0x000fe4000ffbe0ff */
[----:B------:R-:W-:Y:S02]  /*1740*/  LOP3.LUT R51, R51, R18, RZ, 0xfc, !PT ;  /* 0x0000001233337212 */ /* 0x000fe400078efcff */
[----:B------:R-:W-:-:S02]  /*1750*/  IADD3.X R23, R58, UR11, RZ, P6, !PT ;  /* 0x0000000b3a177c10 */ /* 0x000fc4000b7fe4ff */
[----:B----4-:R-:W-:Y:S02]  /*1760*/  IADD3 R28, P6, R53, UR10, RZ ;  /* 0x0000000a351c7c10 */ /* 0x010fe4000ffde0ff */
[----:B------:R-:W-:Y:S02]  /*1770*/  IADD3.X R27, R56, UR11, RZ, P5, !PT ;  /* 0x0000000b381b7c10 */ /* 0x000fe4000affe4ff */
[----:B------:R-:W-:Y:S02]  /*1780*/  IADD3 R30, P5, R51, UR10, RZ ;  /* 0x0000000a331e7c10 */ /* 0x000fe4000ffbe0ff */
[----:B------:R-:W-:Y:S02]  /*1790*/  SHF.L.U64.HI R49, R49, 0xc, RZ ;  /* 0x0000000c31317819 */ /* 0x000fe400000102ff */
[----:B------:R-:W-:Y:S02]  /*17a0*/  LOP3.LUT R48, R3, R18, RZ, 0xfc, !PT ;  /* 0x0000001203307212 */ /* 0x000fe400078efcff */
[----:B------:R-:W-:-:S02]  /*17b0*/  IADD3.X R29, R54, UR11, RZ, P6, !PT ;  /* 0x0000000b361d7c10 */ /* 0x000fc4000b7fe4ff */
[----:B------:R-:W-:Y:S02]  /*17c0*/  ISETP.LT.U32.AND P6, PT, R15, UR16, PT ;  /* 0x000000100f007c0c */ /* 0x000fe4000bfc1070 */
[----:B------:R-:W-:Y:S02]  /*17d0*/  IADD3.X R31, R52, UR11, RZ, P5, !PT ;  /* 0x0000000b341f7c10 */ /* 0x000fe4000affe4ff */
[----:B------:R-:W-:Y:S02]  /*17e0*/  LOP3.LUT R49, R49, R19, RZ, 0xfc, !PT ;  /* 0x0000001331317212 */ /* 0x000fe400078efcff */
[----:B------:R-:W-:Y:S02]  /*17f0*/  IADD3 R32, P5, R48, UR10, RZ ;  /* 0x0000000a30207c10 */ /* 0x000fe4000ffbe0ff */
[----:B------:R-:W-:Y:S02]  /*1800*/  ISETP.LT.AND.EX P1, PT, RZ, UR19, !P0, P6 ;  /* 0x00000013ff007c0c */ /* 0x000fe4000c721360 */
[----:B------:R-:W-:-:S02]  /*1810*/  IADD3.X R33, R49, UR11, RZ, P5, !PT ;  /* 0x0000000b31217c10 */ /* 0x000fc4000affe4ff */
[----:B------:R-:W-:Y:S02]  /*1820*/  PLOP3.LUT P5, PT, PT, PT, UP1, 0x80, 0x0 ;  /* 0x000000000000781c */ /* 0x000fe40003faf018 */
[----:B------:R-:W-:Y:S02]  /*1830*/  SEL R0, RZ, 0x10, !P1 ;  /* 0x00000010ff007807 */ /* 0x000fe40004800000 */
[----:B------:R-:W-:Y:S01]  /*1840*/  ISETP.NE.U32.AND P0, PT, R42, RZ, PT ;  /* 0x000000ff2a00720c */ /* 0x000fe20003f05070 */
[----:B------:R-:W-:Y:S06]  /*1850*/  BAR.SYNC 0x0 ;  /* 0x0000000000007b1d */ /* 0x000fec0000000000 */
[----:B------:R-:W-:-:S02]  /*1860*/  SEL R47, R0, RZ, P5 ;  /* 0x000000ff002f7207 */ /* 0x000fc40002800000 */
[----:B------:R-:W-:Y:S02]  /*1870*/  LEA R223, P5, R15, R16, 0xb ;  /* 0x000000100fdf7211 */ /* 0x000fe400078a58ff */
[----:B------:R-:W-:Y:S02]  /*1880*/  LOP3.LUT R25, R73, 0x40, RZ, 0xfc, !PT ;  /* 0x0000004049197812 */ /* 0x000fe400078efcff */
[----:B------:R-:W-:Y:S01]  /*1890*/  LEA.HI.X R227, R15, UR27, RZ, 0xb, P5 ;  /* 0x0000001b0fe37c11 */ /* 0x000fe2000a8f5cff */
[----:B------:R-:W-:Y:S01]  /*18a0*/  @!PT LDS RZ, [RZ] ;  /* 0x00000000fffff984 */ /* 0x000fe20000000800 */
[----:B------:R-:W-:Y:S01]  /*18b0*/  @!PT LDS RZ, [RZ] ;  /* 0x00000000fffff984 */ /* 0x000fe20000000800 */
[----:B------:R-:W-:Y:S01]  /*18c0*/  @!PT LDS RZ, [RZ] ;  /* 0x00000000fffff984 */ /* 0x000fe20000000800 */
[----:B------:R1:W-:Y:S01]  /*18d0*/  LDGSTS.E.BYPASS.128 [R74+0x2000], [R4.64], P0 ;  /* 0x02000000044a7fae */ /* 0x0003e20008101c56 */
[C---:B------:R-:W-:Y:S02]  /*18e0*/  LEA R34, P5, R223.reuse, UR8, 0x1 ;  /* 0x00000008df227c11 */ /* 0x040fe4000f8a08ff */
[----:B------:R-:W-:Y:S02]  /*18f0*/  ISETP.NE.U32.AND P4, PT, R2, RZ, PT ;  /* 0x000000ff0200720c */ /* 0x000fe40003f85070 */
[----:B------:R-:W-:-:S02]  /*1900*/  LEA.HI.X R35, R223, UR9, R227, 0x1, P5 ;  /* 0x00000009df237c11 */ /* 0x000fc4000a8f0ce3 */
[----:B------:R-:W-:Y:S02]  /*1910*/  LEA R224, P5, R25, R16, 0xb ;  /* 0x0000001019e07211 */ /* 0x000fe400078a58ff */
[----:B------:R-:W-:Y:S02]  /*1920*/  ISETP.NE.U32.AND P0, PT, R41, RZ, PT ;  /* 0x000000ff2900720c */ /* 0x000fe40003f05070 */
[----:B------:R-:W-:Y:S02]  /*1930*/  LEA.HI.X R228, R25, UR27, RZ, 0xb, P5 ;  /* 0x0000001b19e47c11 */ /* 0x000fe4000a8f5cff */
[----:B------:R-:W-:Y:S02]  /*1940*/  LEA R36, P5, R224, UR8, 0x1 ;  /* 0x00000008e0247c11 */ /* 0x000fe4000f8a08ff */
[----:B------:R-:W-:Y:S02]  /*1950*/  ISETP.NE.U32.AND P3, PT, R40, RZ, PT ;  /* 0x000000ff2800720c */ /* 0x000fe40003f65070 */
[----:B------:R-:W-:-:S02]  /*1960*/  LEA.HI.X R37, R224, UR9, R228, 0x1, P5 ;  /* 0x00000009e0257c11 */ /* 0x000fc4000a8f0ce4 */
[----:B------:R-:W-:Y:S02]  /*1970*/  LEA R3, P5, R75, R16, 0xb ;  /* 0x000000104b037211 */ /* 0x000fe400078a58ff */
[----:B------:R-:W-:Y:S01]  /*1980*/  @P1 LOP3.LUT R203, R203, 0x4000, RZ, 0xfc, !PT ;  /* 0x00004000cbcb1812 */ /* 0x000fe200078efcff */
[----:B------:R2:W-:Y:S01]  /*1990*/  LDGSTS.E.BYPASS.128 [R252+0x2000], [R6.64], P0 ;  /* 0x0200000006fc7fae */ /* 0x0005e20008101c56 */
[----:B------:R-:W-:Y:S02]  /*19a0*/  ISETP.NE.U32.AND P2, PT, R43, RZ, PT ;  /* 0x000000ff2b00720c */ /* 0x000fe40003f45070 */
[----:B------:R-:W-:Y:S01]  /*19b0*/  LEA.HI.X R0, R75, UR27, RZ, 0xb, P5 ;  /* 0x0000001b4b007c11 */ /* 0x000fe2000a8f5cff */
[----:B------:R4:W-:Y:S01]  /*19c0*/  LDGSTS.E.BYPASS.128 [R251+0x2000], [R20.64], P4 ;  /* 0x0200000014fb7fae */ /* 0x0009e2000a101c56 */
[----:B------:R-:W-:Y:S02]  /*19d0*/  ISETP.NE.U32.AND P1, PT, R44, RZ, PT ;  /* 0x000000ff2c00720c */ /* 0x000fe40003f25070 */
[----:B------:R-:W-:Y:S01]  /*19e0*/  ISETP.NE.U32.AND P5, PT, R45, RZ, PT ;  /* 0x000000ff2d00720c */ /* 0x000fe20003fa5070 */
[----:B------:R1:W-:Y:S01]  /*19f0*/  LDGSTS.E.BYPASS.128 [R250+0x2000], [R22.64], P3 ;  /* 0x0200000016fa7fae */ /* 0x0003e20009901c56 */
[----:B------:R-:W-:-:S02]  /*1a00*/  ISETP.NE.U32.AND P6, PT, R46, RZ, PT ;  /* 0x000000ff2e00720c */ /* 0x000fc40003fc5070 */
[----:B---3--:R-:W-:Y:S02]  /*1a10*/  P2R R38, PR, RZ, 0x1 ;  /* 0x00000001ff267803 */ /* 0x008fe40000000000 */
[----:B------:R-:W-:Y:S01]  /*1a20*/  ISETP.NE.U32.AND P0, PT, R42, RZ, PT ;  /* 0x000000ff2a00720c */ /* 0x000fe20003f05070 */
[----:B------:R3:W-:Y:S04]  /*1a30*/  LDGSTS.E.BYPASS.128 [R249+0x2000], [R26.64], P2 ;  /* 0x020000001af97fae */ /* 0x0007e80009101c56 */
[----:B------:R1:W-:Y:S04]  /*1a40*/  LDGSTS.E.BYPASS.128 [R248+0x2000], [R28.64], P1 ;  /* 0x020000001cf87fae */ /* 0x0003e80008901c56 */
[----:B------:R1:W-:Y:S04]  /*1a50*/  LDGSTS.E.BYPASS.128 [R247+0x2000], [R30.64], P5 ;  /* 0x020000001ef77fae */ /* 0x0003e8000a901c56 */
[----:B------:R1:W-:Y:S04]  /*1a60*/  LDGSTS.E.BYPASS.128 [R245+0x2000], [R32.64], P6 ;  /* 0x0200000020f57fae */ /* 0x0003e8000b101c56 */
[----:B------:R-:W0:Y:S04]  /*1a70*/  LDGDEPBAR ;  /* 0x00000000000079af */ /* 0x000e280000000000 */
[----:B------:R1:W-:Y:S01]  /*1a80*/  LDGSTS.E.BYPASS.128 [R74+0x8000], [R4.64+0x80], P0 ;  /* 0x08000080044a7fae */ /* 0x0003e20008101c56 */
[----:B------:R-:W-:-:S02]  /*1a90*/  ISETP.NE.AND P0, PT, R38, RZ, PT ;  /* 0x000000ff2600720c */ /* 0x000fc40003f05270 */
[----:B------:R-:W-:-:S11]  /*1aa0*/  P2R R43, PR, RZ, 0x8 ;  /* 0x00000008ff2b7803 */ /* 0x000fd60000000000 */
[----:B------:R2:W-:Y:S01]  /*1ab0*/  LDGSTS.E.BYPASS.128 [R252+0x8000], [R6.64+0x80], P0 ;  /* 0x0800008006fc7fae */ /* 0x0005e20008101c56 */
[----:B------:R-:W-:-:S03]  /*1ac0*/  ISETP.NE.AND P0, PT, R67, RZ, PT ;  /* 0x000000ff4300720c */ /* 0x000fc60003f05270 */
[----:B------:R4:W-:Y:S04]  /*1ad0*/  LDGSTS.E.BYPASS.128 [R251+0x8000], [R20.64+0x80], P4 ;  /* 0x0800008014fb7fae */ /* 0x0009e8000a101c56 */
[----:B------:R1:W-:Y:S01]  /*1ae0*/  LDGSTS.E.BYPASS.128 [R250+0x8000], [R22.64+0x80], P3 ;  /* 0x0800008016fa7fae */ /* 0x0003e20009901c56 */
[----:B------:R-:W-:Y:S02]  /*1af0*/  ISETP.LT.U32.AND P3, PT, R25, UR16, PT ;  /* 0x0000001019007c0c */ /* 0x000fe4000bf61070 */
[----:B------:R-:W-:Y:S01]  /*1b00*/  LOP3.LUT R203, R203, 0xffffdfff, RZ, 0xc0, !PT ;  /* 0xffffdfffcbcb7812 */ /* 0x000fe200078ec0ff */
[----:B------:R3:W-:Y:S01]  /*1b10*/  LDGSTS.E.BYPASS.128 [R249+0x8000], [R26.64+0x80], P2 ;  /* 0x080000801af97fae */ /* 0x0007e20009101c56 */
[----:B------:R-:W-:Y:S02]  /*1b20*/  ISETP.LT.AND.EX P3, PT, RZ, UR19, !P0, P3 ;  /* 0x00000013ff007c0c */ /* 0x000fe4000c761330 */
[----:B------:R-:W-:Y:S01]  /*1b30*/  P2R R44, PR, RZ, 0x10 ;  /* 0x00000010ff2c7803 */ /* 0x000fe20000000000 */
[----:B------:R1:W-:Y:S01]  /*1b40*/  LDGSTS.E.BYPASS.128 [R248+0x8000], [R28.64+0x80], P1 ;  /* 0x080000801cf87fae */ /* 0x0003e20008901c56 */
[----:B------:R-:W-:-:S02]  /*1b50*/  SEL R2, RZ, 0x10, !P3 ;  /* 0x00000010ff027807 */ /* 0x000fc40005800000 */
[----:B---3--:R-:W-:Y:S01]  /*1b60*/  LOP3.LUT R27, R71, 0x40, RZ, 0xfc, !PT ;  /* 0x00000040471b7812 */ /* 0x008fe200078efcff */
[----:B------:R3:W-:Y:S06]  /*1b70*/  LDGSTS.E.BYPASS.128 [R247+0x8000], [R30.64+0x80], P5 ;  /* 0x080000801ef77fae */ /* 0x0007ec000a901c56 */
[----:B------:R-:W-:Y:S02]  /*1b80*/  @P3 LOP3.LUT R203, R203, 0x2000, RZ, 0xfc, !PT ;  /* 0x00002000cbcb3812 */ /* 0x000fe400078efcff */
[----:B------:R-:W-:Y:S01]  /*1b90*/  PLOP3.LUT P3, PT, PT, PT, UP1, 0x80, 0x0 ;  /* 0x000000000000781c */ /* 0x000fe20003f6f018 */
[----:B------:R1:W-:Y:S03]  /*1ba0*/  LDGSTS.E.BYPASS.128 [R245+0x8000], [R32.64+0x80], P6 ;  /* 0x0800008020f57fae */ /* 0x0003e6000b101c56 */
[----:B------:R-:W-:Y:S01]  /*1bb0*/  SEL R2, R2, RZ, P3 ;  /* 0x000000ff02027207 */ /* 0x000fe20001800000 */
[----:B------:R-:W0:Y:S01]  /*1bc0*/  LDGDEPBAR ;  /* 0x00000000000079af */ /* 0x000e220000000000 */
[----:B------:R-:W-:-:S02]  /*1bd0*/  LEA R225, P3, R27, R16, 0xb ;  /* 0x000000101be17211 */ /* 0x000fc400078658ff */
[----:B------:R-:W-:Y:S02]  /*1be0*/  ISETP.NE.U32.AND P4, PT, R47, RZ, PT ;  /* 0x000000ff2f00720c */ /* 0x000fe40003f85070 */
[----:B------:R-:W-:Y:S02]  /*1bf0*/  LEA.HI.X R229, R27, UR27, RZ, 0xb, P3 ;  /* 0x0000001b1be57c11 */ /* 0x000fe400098f5cff */
[----:B------:R-:W-:Y:S02]  /*1c00*/  ISETP.NE.U32.AND P3, PT, R2, RZ, PT ;  /* 0x000000ff0200720c */ /* 0x000fe40003f65070 */
[----:B-1----:R-:W-:-:S07]  /*1c10*/  LOP3.LUT R29, R79, 0x40, RZ, 0xfc, !PT ;  /* 0x000000404f1d7812 */ /* 0x002fce00078efcff */
[----:B------:R1:W-:Y:S04]  /*1c20*/  LDGSTS.E.BYPASS.128 [R80+0x13000], [R34.64], P4 ;  /* 0x1300000022507fae */ /* 0x0003e8000a101c56 */
[----:B------:R1:W-:Y:S01]  /*1c30*/  LDGSTS.E.BYPASS.128 [R78+0x13000], [R36.64], P3 ;  /* 0x13000000244e7fae */ /* 0x0003e20009901c56 */
[----:B------:R-:W-:-:S04]  /*1c40*/  LEA R226, P3, R29, R16, 0xb ;  /* 0x000000101de27211 */ /* 0x000fc800078658ff */
[----:B------:R-:W-:Y:S02]  /*1c50*/  LEA.HI.X R230, R29, UR27, RZ, 0xb, P3 ;  /* 0x0000001b1de67c11 */ /* 0x000fe400098f5cff */
[----:B--2---:R-:W-:-:S04]  /*1c60*/  LEA R6, P3, R225, UR8, 0x1 ;  /* 0x00000008e1067c11 */ /* 0x004fc8000f8608ff */
[----:B------:R-:W-:Y:S02]  /*1c70*/  LEA.HI.X R7, R225, UR9, R229, 0x1, P3 ;  /* 0x00000009e1077c11 */ /* 0x000fe400098f0ce5 */
[----:B------:R-:W-:-:S04]  /*1c80*/  ISETP.LT.U32.AND P3, PT, R27, UR16, PT ;  /* 0x000000101b007c0c */ /* 0x000fc8000bf61070 */
[----:B------:R-:W-:Y:S02]  /*1c90*/  ISETP.LT.AND.EX P3, PT, RZ, UR19, !P0, P3 ;  /* 0x00000013ff007c0c */ /* 0x000fe4000c761330 */
[----:B------:R-:W-:Y:S02]  /*1ca0*/  LOP3.LUT R203, R203, 0xffffefff, RZ, 0xc0, !PT ;  /* 0xffffefffcbcb7812 */ /* 0x000fe400078ec0ff */
[----:B------:R-:W-:-:S09]  /*1cb0*/  SEL R2, RZ, 0x10, !P3 ;  /* 0x00000010ff027807 */ /* 0x000fd20005800000 */
[----:B------:R-:W-:Y:S02]  /*1cc0*/  @P3 LOP3.LUT R203, R203, 0x1000, RZ, 0xfc, !PT ;  /* 0x00001000cbcb3812 */ /* 0x000fe400078efcff */
[----:B------:R-:W-:-:S04]  /*1cd0*/  PLOP3.LUT P3, PT, PT, PT, UP1, 0x80, 0x0 ;  /* 0x000000000000781c */ /* 0x000fc80003f6f018 */
[----:B------:R-:W-:Y:S02]  /*1ce0*/  SEL R2, R2, RZ, P3 ;  /* 0x000000ff02027207 */ /* 0x000fe40001800000 */
[----:B-1----:R-:W-:-:S04]  /*1cf0*/  LEA R36, P3, R226, UR8, 0x1 ;  /* 0x00000008e2247c11 */ /* 0x002fc8000f8608ff */
[----:B------:R-:W-:Y:S02]  /*1d00*/  LEA.HI.X R37, R226, UR9, R230, 0x1, P3 ;  /* 0x00000009e2257c11 */ /* 0x000fe400098f0ce6 */
[----:B------:R-:W-:Y:S02]  /*1d10*/  ISETP.NE.U32.AND P3, PT, R2, RZ, PT ;  /* 0x000000ff0200720c */ /* 0x000fe40003f65070 */
[----:B------:R-:W-:-:S11]  /*1d20*/  LOP3.LUT R73, R73, 0x80, RZ, 0xfc, !PT ;  /* 0x0000008049497812 */ /* 0x000fd600078efcff */
[----:B------:R1:W-:Y:S01]  /*1d30*/  LDGSTS.E.BYPASS.128 [R77+0x13000], [R6.64], P3 ;  /* 0x13000000064d7fae */ /* 0x0003e20009901c56 */
[----:B------:R-:W-:-:S04]  /*1d40*/  ISETP.LT.U32.AND P3, PT, R29, UR16, PT ;  /* 0x000000101d007c0c */ /* 0x000fc8000bf61070 */
[----:B------:R-:W-:-:S04]  /*1d50*/  ISETP.LT.AND.EX P3, PT, RZ, UR19, !P0, P3 ;  /* 0x00000013ff007c0c */ /* 0x000fc8000c761330 */
[----:B------:R-:W-:Y:S02]  /*1d60*/  SEL R2, RZ, 0x10, !P3 ;  /* 0x00000010ff027807 */ /* 0x000fe40005800000 */
[----:B-1----:R-:W-:Y:S02]  /*1d70*/  P2R R6, PR, RZ, 0x1 ;  /* 0x00000001ff067803 */ /* 0x002fe40000000000 */
[----:B------:R-:W-:-:S04]  /*1d80*/  PLOP3.LUT P0, PT, PT, PT, UP1, 0x80, 0x0 ;  /* 0x000000000000781c */ /* 0x000fc80003f0f018 */
[----:B------:R-:W-:Y:S02]  /*1d90*/  SEL R4, R2, RZ, P0 ;  /* 0x000000ff02047207 */ /* 0x000fe40000000000 */
[----:B------:R-:W-:-:S04]  /*1da0*/  LEA R5, P0, R73, R16, 0xb ;  /* 0x0000001049057211 */ /* 0x000fc800078058ff */
[----:B------:R-:W-:Y:S02]  /*1db0*/  LEA.HI.X R2, R73, UR27, RZ, 0xb, P0 ;  /* 0x0000001b49027c11 */ /* 0x000fe400080f5cff */
[----:B------:R-:W-:-:S13]  /*1dc0*/  ISETP.NE.U32.AND P0, PT, R4, RZ, PT ;  /* 0x000000ff0400720c */ /* 0x000fda0003f05070 */
[----:B------:R1:W-:Y:S01]  /*1dd0*/  LDGSTS.E.BYPASS.128 [R76+0x13000], [R36.64], P0 ;  /* 0x13000000244c7fae */ /* 0x0003e20008101c56 */
[----:B----4-:R-:W-:Y:S02]  /*1de0*/  IADD3 R20, P0, R64, UR12, RZ ;  /* 0x0000000c40147c10 */ /* 0x010fe4000ff1e0ff */
[----:B------:R-:W-:Y:S01]  /*1df0*/  ISETP.NE.U32.AND P4, PT, R42, RZ, PT ;  /* 0x000000ff2a00720c */ /* 0x000fe20003f85070 */
[----:B------:R-:W0:Y:S01]  /*1e00*/  LDGDEPBAR ;  /* 0x00000000000079af */ /* 0x000e220000000000 */
[----:B------:R-:W-:Y:S02]  /*1e10*/  IADD3.X R21, R65, UR13, RZ, P0, !PT ;  /* 0x0000000d41157c10 */ /* 0x000fe400087fe4ff */
[----:B------:R-:W-:-:S04]  /*1e20*/  IADD3 R22, P0, R61, UR12, RZ ;  /* 0x0000000c3d167c10 */ /* 0x000fc8000ff1e0ff */
[----:B------:R-:W-:Y:S02]  /*1e30*/  IADD3.X R23, R62, UR13, RZ, P0, !PT ;  /* 0x0000000d3e177c10 */ /* 0x000fe400087fe4ff */
[----:B---3--:R-:W-:Y:S02]  /*1e40*/  IADD3 R30, P0, R59, UR12, RZ ;  /* 0x0000000c3b1e7c10 */ /* 0x008fe4000ff1e0ff */
[----:B------:R-:W-:Y:S01]  /*1e50*/  LOP3.LUT R203, R203, 0xfffff7ff, RZ, 0xc0, !PT ;  /* 0xfffff7ffcbcb7812 */ /* 0x000fe200078ec0ff */
[----:B------:R2:W-:Y:S01]  /*1e60*/  LDGSTS.E.BYPASS.128 [R74+0xe000], [R20.64], P4 ;  /* 0x0e000000144a7fae */ /* 0x0005e2000a101c56 */
[----:B------:R-:W-:Y:S02]  /*1e70*/  IADD3.X R31, R60, UR13, RZ, P0, !PT ;  /* 0x0000000d3c1f7c10 */ /* 0x000fe400087fe4ff */
[----:B------:R-:W-:-:S04]  /*1e80*/  IADD3 R32, P0, R57, UR12, RZ ;  /* 0x0000000c39207c10 */ /* 0x000fc8000ff1e0ff */
[----:B------:R-:W-:Y:S02]  /*1e90*/  IADD3.X R33, R58, UR13, RZ, P0, !PT ;  /* 0x0000000d3a217c10 */ /* 0x000fe400087fe4ff */
[----:B------:R-:W-:-:S04]  /*1ea0*/  IADD3 R34, P0, R55, UR12, RZ ;  /* 0x0000000c37227c10 */ /* 0x000fc8000ff1e0ff */
[----:B------:R-:W-:Y:S02]  /*1eb0*/  IADD3.X R35, R56, UR13, RZ, P0, !PT ;  /* 0x0000000d38237c10 */ /* 0x000fe400087fe4ff */
[----:B-1----:R-:W-:-:S04]  /*1ec0*/  IADD3 R36, P0, R53, UR12, RZ ;  /* 0x0000000c35247c10 */ /* 0x002fc8000ff1e0ff */
[----:B------:R-:W-:Y:S02]  /*1ed0*/  IADD3.X R37, R54, UR13, RZ, P0, !PT ;  /* 0x0000000d36257c10 */ /* 0x000fe400087fe4ff */
[----:B------:R-:W-:-:S04]  /*1ee0*/  IADD3 R38, P0, R51, UR12, RZ ;  /* 0x0000000c33267c10 */ /* 0x000fc8000ff1e0ff */
[----:B------:R-:W-:Y:S02]  /*1ef0*/  IADD3.X R39, R52, UR13, RZ, P0, !PT ;  /* 0x0000000d34277c10 */ /* 0x000fe400087fe4ff */
[----:B------:R-:W-:Y:S02]  /*1f00*/  ISETP.NE.U32.AND P0, PT, R41, RZ, PT ;  /* 0x000000ff2900720c */ /* 0x000fe40003f05070 */
[----:B------:R-:W-:Y:S02]  /*1f10*/  @P3 LOP3.LUT R203, R203, 0x800, RZ, 0xfc, !PT ;  /* 0x00000800cbcb3812 */ /* 0x000fe400078efcff */
[----:B------:R-:W-:Y:S02]  /*1f20*/  IADD3 R40, P3, R48, UR12, RZ ;  /* 0x0000000c30287c10 */ /* 0x000fe4000ff7e0ff */
[----:B------:R-:W-:Y:S02]  /*1f30*/  ISETP.NE.AND P4, PT, R44, RZ, PT ;  /* 0x000000ff2c00720c */ /* 0x000fe40003f85270 */
[----:B------:R-:W-:-:S02]  /*1f40*/  IADD3.X R41, R49, UR13, RZ, P3, !PT ;  /* 0x0000000d31297c10 */ /* 0x000fc40009ffe4ff */
[----:B------:R-:W-:Y:S02]  /*1f50*/  ISETP.NE.AND P3, PT, R43, RZ, PT ;  /* 0x000000ff2b00720c */ /* 0x000fe40003f65270 */
[----:B------:R-:W-:Y:S01]  /*1f60*/  P2R R4, PR, RZ, 0x1 ;  /* 0x00000001ff047803 */ /* 0x000fe20000000000 */
[----:B------:R1:W-:Y:S01]  /*1f70*/  LDGSTS.E.BYPASS.128 [R252+0xe000], [R22.64], P0 ;  /* 0x0e00000016fc7fae */ /* 0x0003e20008101c56 */
[----:B------:R-:W-:-:S05]  /*1f80*/  ISETP.NE.U32.AND P0, PT, R42, RZ, PT ;  /* 0x000000ff2a00720c */ /* 0x000fca0003f05070 */
        /* <DEDUP_REMOVED lines=8> */
[----:B------:R-:W-:-:S02]  /*2010*/  ISETP.NE.AND P0, PT, R4, RZ, PT ;  /* 0x000000ff0400720c */ /* 0x000fc40003f05270 */
[----:B------:R-:W-:-:S11]  /*2020*/  LOP3.LUT R71, R71, 0x80, RZ, 0xfc, !PT ;  /* 0x0000008047477812 */ /* 0x000fd600078efcff */
[----:B------:R1:W-:Y:S04]  /*2030*/  LDGSTS.E.BYPASS.128 [R252+0x17000], [R22.64+0x80], P0 ;  /* 0x1700008016fc7fae */ /* 0x0003e80008101c56 */
[----:B------:R3:W-:Y:S01]  /*2040*/  LDGSTS.E.BYPASS.128 [R251+0x17000], [R30.64+0x80], P4 ;  /* 0x170000801efb7fae */ /* 0x0007e2000a101c56 */
[----:B------:R-:W-:-:S03]  /*2050*/  ISETP.NE.AND P0, PT, R6, RZ, PT ;  /* 0x000000ff0600720c */ /* 0x000fc60003f05270 */
[----:B------:R4:W-:Y:S04]  /*2060*/  LDGSTS.E.BYPASS.128 [R250+0x17000], [R32.64+0x80], P3 ;  /* 0x1700008020fa7fae */ /* 0x0009e80009901c56 */
[----:B------:R1:W-:Y:S01]  /*2070*/  LDGSTS.E.BYPASS.128 [R249+0x17000], [R34.64+0x80], P2 ;  /* 0x1700008022f97fae */ /* 0x0003e20009101c56 */
[----:B--2---:R-:W-:-:S03]  /*2080*/  LOP3.LUT R21, R85, 0x80, RZ, 0xfc, !PT ;  /* 0x0000008055157812 */ /* 0x004fc600078efcff */
[----:B------:R2:W-:Y:S04]  /*2090*/  LDGSTS.E.BYPASS.128 [R248+0x17000], [R36.64+0x80], P1 ;  /* 0x1700008024f87fae */ /* 0x0005e80008901c56 */
[----:B------:R1:W-:Y:S01]  /*20a0*/  LDGSTS.E.BYPASS.128 [R247+0x17000], [R38.64+0x80], P5 ;  /* 0x1700008026f77fae */ /* 0x0003e2000a901c56 */
[C---:B------:R-:W-:Y:S02]  /*20b0*/  LEA R6, P5, R71.reuse, R16, 0xb ;  /* 0x0000001047067211 */ /* 0x040fe400078a58ff */
[----:B------:R-:W-:Y:S01]  /*20c0*/  LOP3.LUT R65, R84, 0x80, RZ, 0xfc, !PT ;  /* 0x0000008054417812 */ /* 0x000fe200078efcff */
[----:B------:R2:W-:Y:S01]  /*20d0*/  LDGSTS.E.BYPASS.128 [R245+0x17000], [R40.64+0x80], P6 ;  /* 0x1700008028f57fae */ /* 0x0005e2000b101c56 */
[----:B------:R-:W-:Y:S02]  /*20e0*/  LEA.HI.X R4, R71, UR27, RZ, 0xb, P5 ;  /* 0x0000001b47047c11 */ /* 0x000fe4000a8f5cff */
[----:B------:R-:W-:-:S02]  /*20f0*/  ISETP.GE.U32.AND P5, PT, R21, UR16, PT ;  /* 0x0000001015007c0c */ /* 0x000fc4000bfa6070 */
[----:B---3--:R-:W-:Y:S02]  /*2100*/  LOP3.LUT R31, R83, 0x80, RZ, 0xfc, !PT ;  /* 0x00000080531f7812 */ /* 0x008fe400078efcff */
[----:B----4-:R-:W-:Y:S02]  /*2110*/  LOP3.LUT R33, R82, 0x80, RZ, 0xfc, !PT ;  /* 0x0000008052217812 */ /* 0x010fe400078efcff */
[----:B-1----:R-:W-:Y:S02]  /*2120*/  LOP3.LUT R35, R81, 0x80, RZ, 0xfc, !PT ;  /* 0x0000008051237812 */ /* 0x002fe400078efcff */
[----:B--2---:R-:W-:Y:S02]  /*2130*/  LOP3.LUT R37, R72, 0x80, RZ, 0xfc, !PT ;  /* 0x0000008048257812 */ /* 0x004fe400078efcff */
[----:B------:R-:W-:Y:S01]  /*2140*/  LOP3.LUT R39, R70, 0x80, RZ, 0xfc, !PT ;  /* 0x0000008046277812 */ /* 0x000fe200078efcff */
[----:B------:R-:W-:Y:S01]  /*2150*/  IMAD.SHL.U32 R67, R21, 0x1000, RZ ;  /* 0x0000100015437824 */ /* 0x000fe200078e00ff */
[----:B------:R-:W-:Y:S01]  /*2160*/  ISETP.GE.AND.EX P5, PT, RZ, UR19, PT, P5 ;  /* 0x00000013ff007c0c */ /* 0x000fe2000bfa6350 */
[C---:B------:R-:W-:Y:S01]  /*2170*/  IMAD.SHL.U32 R23, R65.reuse, 0x1000, RZ ;  /* 0x0000100041177824 */ /* 0x040fe200078e00ff */
[----:B------:R-:W-:Y:S01]  /*2180*/  LOP3.LUT R41, R68, 0x80, RZ, 0xfc, !PT ;  /* 0x0000008044297812 */ /* 0x000fe200078efcff */
[----:B------:R-:W-:Y:S01]  /*2190*/  UISETP.GT.AND UP1, UPT, UR17, 0xbf, UPT ;  /* 0x000000bf1100788c */ /* 0x000fe2000bf24270 */
[----:B------:R-:W-:Y:S01]  /*21a0*/  SEL R7, RZ, 0x10, P5 ;  /* 0x00000010ff077807 */ /* 0x000fe20002800000 */
[----:B------:R-:W0:Y:S01]  /*21b0*/  LDGDEPBAR ;  /* 0x00000000000079af */ /* 0x000e220000000000 */
[----:B------:R-:W-:-:S04]  /*21c0*/  ISETP.GE.U32.AND P5, PT, R65, UR16, PT ;  /* 0x0000001041007c0c */ /* 0x000fc8000bfa6070 */
[----:B------:R-:W-:-:S04]  /*21d0*/  ISETP.GE.AND.EX P5, PT, RZ, UR19, PT, P5 ;  /* 0x00000013ff007c0c */ /* 0x000fc8000bfa6350 */
[----:B------:R-:W-:Y:S02]  /*21e0*/  SEL R28, RZ, 0x10, P5 ;  /* 0x00000010ff1c7807 */ /* 0x000fe40002800000 */
        /* <DEDUP_REMOVED lines=15> */
[----:B------:R-:W-:Y:S02]  /*22e0*/  ISETP.GE.U32.AND P5, PT, R41, UR16, PT ;  /* 0x0000001029007c0c */ /* 0x000fe4000bfa6070 */
[----:B------:R-:W-:Y:S02]  /*22f0*/  SHF.L.U64.HI R21, R21, 0xc, RZ ;  /* 0x0000000c15157819 */ /* 0x000fe400000102ff */
[----:B------:R-:W-:Y:S02]  /*2300*/  ISETP.GE.AND.EX P5, PT, RZ, UR19, PT, P5 ;  /* 0x00000013ff007c0c */ /* 0x000fe4000bfa6350 */
[----:B------:R-:W-:Y:S02]  /*2310*/  LOP3.LUT R67, R67, R18, RZ, 0xfc, !PT ;  /* 0x0000001243437212 */ /* 0x000fe400078efcff */
[----:B------:R-:W-:Y:S01]  /*2320*/  SEL R49, RZ, 0x10, P5 ;  /* 0x00000010ff317807 */ /* 0x000fe20002800000 */
[----:B------:R-:W-:Y:S01]  /*2330*/  IMAD.SHL.U32 R61, R31, 0x1000, RZ ;  /* 0x000010001f3d7824 */ /* 0x000fe200078e00ff */
[----:B------:R-:W-:-:S02]  /*2340*/  LOP3.LUT R68, R21, R19, RZ, 0xfc, !PT ;  /* 0x0000001315447212 */ /* 0x000fc400078efcff */
[----:B------:R-:W-:Y:S02]  /*2350*/  IADD3 R20, P5, R67, UR10, RZ ;  /* 0x0000000a43147c10 */ /* 0x000fe4000ffbe0ff */
[----:B------:R-:W-:Y:S02]  /*2360*/  SHF.L.U64.HI R65, R65, 0xc, RZ ;  /* 0x0000000c41417819 */ /* 0x000fe400000102ff */
[----:B------:R-:W-:Y:S02]  /*2370*/  LOP3.LUT R64, R23, R18, RZ, 0xfc, !PT ;  /* 0x0000001217407212 */ /* 0x000fe400078efcff */
[----:B------:R-:W-:Y:S01]  /*2380*/  IADD3.X R21, R68, UR11, RZ, P5, !PT ;  /* 0x0000000b44157c10 */ /* 0x000fe2000affe4ff */
[----:B------:R-:W-:Y:S01]  /*2390*/  IMAD.SHL.U32 R59, R33, 0x1000, RZ ;  /* 0x00001000213b7824 */ /* 0x000fe200078e00ff */
[----:B------:R-:W-:Y:S02]  /*23a0*/  LOP3.LUT R65, R65, R19, RZ, 0xfc, !PT ;  /* 0x0000001341417212 */ /* 0x000fe400078efcff */
[----:B------:R-:W-:-:S02]  /*23b0*/  IADD3 R22, P5, R64, UR10, RZ ;  /* 0x0000000a40167c10 */ /* 0x000fc4000ffbe0ff */
[----:B------:R-:W-:Y:S02]  /*23c0*/  SHF.L.U64.HI R31, R31, 0xc, RZ ;  /* 0x0000000c1f1f7819 */ /* 0x000fe400000102ff */
[----:B------:R-:W-:Y:S02]  /*23d0*/  LOP3.LUT R61, R61, R18, RZ, 0xfc, !PT ;  /* 0x000000123d3d7212 */ /* 0x000fe400078efcff */
[----:B------:R-:W-:Y:S01]  /*23e0*/  IADD3.X R23, R65, UR11, RZ, P5, !PT ;  /* 0x0000000b41177c10 */ /* 0x000fe2000affe4ff */
[----:B------:R-:W-:Y:S01]  /*23f0*/  IMAD.SHL.U32 R57, R35, 0x1000, RZ ;  /* 0x0000100023397824 */ /* 0x000fe200078e00ff */
[----:B------:R-:W-:Y:S02]  /*2400*/  LOP3.LUT R62, R31, R19, RZ, 0xfc, !PT ;  /* 0x000000131f3e7212 */ /* 0x000fe400078efcff */
[----:B------:R-:W-:Y:S02]  /*2410*/  IADD3 R30, P5, R61, UR10, RZ ;  /* 0x0000000a3d1e7c10 */ /* 0x000fe4000ffbe0ff */
[----:B------:R-:W-:-:S02]  /*2420*/  SHF.L.U64.HI R33, R33, 0xc, RZ ;  /* 0x0000000c21217819 */ /* 0x000fc400000102ff */
[-C--:B------:R-:W-:Y:S02]  /*2430*/  LOP3.LUT R59, R59, R18.reuse, RZ, 0xfc, !PT ;  /* 0x000000123b3b7212 */ /* 0x080fe400078efcff */
[----:B------:R-:W-:Y:S01]  /*2440*/  IADD3.X R31, R62, UR11, RZ, P5, !PT ;  /* 0x0000000b3e1f7c10 */ /* 0x000fe2000affe4ff */
[----:B------:R-:W-:Y:S01]  /*2450*/  IMAD.SHL.U32 R55, R37, 0x1000, RZ ;  /* 0x0000100025377824 */ /* 0x000fe200078e00ff */
[----:B------:R-:W-:Y:S02]  /*2460*/  LOP3.LUT R60, R33, R19, RZ, 0xfc, !PT ;  /* 0x00000013213c7212 */ /* 0x000fe400078efcff */
[----:B------:R-:W-:Y:S02]  /*2470*/  IADD3 R32, P5, R59, UR10, RZ ;  /* 0x0000000a3b207c10 */ /* 0x000fe4000ffbe0ff */
[----:B------:R-:W-:Y:S02]  /*2480*/  SHF.L.U64.HI R35, R35, 0xc, RZ ;  /* 0x0000000c23237819 */ /* 0x000fe400000102ff */
[----:B------:R-:W-:-:S02]  /*2490*/  LOP3.LUT R57, R57, R18, RZ, 0xfc, !PT ;  /* 0x0000001239397212 */ /* 0x000fc400078efcff */
[----:B------:R-:W-:Y:S01]  /*24a0*/  IADD3.X R33, R60, UR11, RZ, P5, !PT ;  /* 0x0000000b3c217c10 */ /* 0x000fe2000affe4ff */
[----:B------:R-:W-:Y:S01]  /*24b0*/  IMAD.SHL.U32 R53, R39, 0x1000, RZ ;  /* 0x0000100027357824 */ /* 0x000fe200078e00ff */
[-C--:B------:R-:W-:Y:S02]  /*24c0*/  LOP3.LUT R58, R35, R19.reuse, RZ, 0xfc, !PT ;  /* 0x00000013233a7212 */ /* 0x080fe400078efcff */
[----:B------:R-:W-:Y:S02]  /*24d0*/  IADD3 R34, P5, R57, UR10, RZ ;  /* 0x0000000a39227c10 */ /* 0x000fe4000ffbe0ff */
[----:B------:R-:W-:Y:S02]  /*24e0*/  SHF.L.U64.HI R37, R37, 0xc, RZ ;  /* 0x0000000c25257819 */ /* 0x000fe400000102ff */
[----:B------:R-:W-:Y:S02]  /*24f0*/  LOP3.LUT R55, R55, R18, RZ, 0xfc, !PT ;  /* 0x0000001237377212 */ /* 0x000fe400078efcff */
[----:B------:R-:W-:Y:S01]  /*2500*/  IADD3.X R35, R58, UR11, RZ, P5, !PT ;  /* 0x0000000b3a237c10 */ /* 0x000fe2000affe4ff */
[----:B------:R-:W-:Y:S01]  /*2510*/  IMAD.SHL.U32 R51, R41, 0x1000, RZ ;  /* 0x0000100029337824 */ /* 0x000fe200078e00ff */
[----:B------:R-:W-:-:S02]  /*2520*/  LOP3.LUT R56, R37, R19, RZ, 0xfc, !PT ;  /* 0x0000001325387212 */ /* 0x000fc400078efcff */
[----:B------:R-:W-:Y:S02]  /*2530*/  IADD3 R36, P5, R55, UR10, RZ ;  /* 0x0000000a37247c10 */ /* 0x000fe4000ffbe0ff */
[----:B------:R-:W-:Y:S02]  /*2540*/  SHF.L.U64.HI R39, R39, 0xc, RZ ;  /* 0x0000000c27277819 */ /* 0x000fe400000102ff */
[----:B------:R-:W-:Y:S02]  /*2550*/  LOP3.LUT R53, R53, R18, RZ, 0xfc, !PT ;  /* 0x0000001235357212 */ /* 0x000fe400078efcff */
[----:B------:R-:W-:Y:S02]  /*2560*/  IADD3.X R37, R56, UR11, RZ, P5, !PT ;  /* 0x0000000b38257c10 */ /* 0x000fe4000affe4ff */
[----:B------:R-:W-:Y:S01]  /*2570*/  LOP3.LUT R54, R39, R19, RZ, 0xfc, !PT ;  /* 0x0000001327367212 */ /* 0x000fe200078efcff */
[----:B------:R-:W-:Y:S06]  /*2580*/  BAR.SYNC 0x0 ;  /* 0x0000000000007b1d */ /* 0x000fec0000000000 */
[----:B------:R-:W-:-:S02]  /*2590*/  IADD3 R38, P5, R53, UR10, RZ ;  /* 0x0000000a35267c10 */ /* 0x000fc4000ffbe0ff */
[----:B------:R-:W-:Y:S02]  /*25a0*/  SHF.L.U64.HI R41, R41, 0xc, RZ ;  /* 0x0000000c29297819 */ /* 0x000fe400000102ff */
[----:B------:R-:W-:Y:S02]  /*25b0*/  LOP3.LUT R51, R51, R18, RZ, 0xfc, !PT ;  /* 0x0000001233337212 */ /* 0x000fe400078efcff */
[----:B------:R-:W-:Y:S02]  /*25c0*/  IADD3.X R39, R54, UR11, RZ, P5, !PT ;  /* 0x0000000b36277c10 */ /* 0x000fe4000affe4ff */
[----:B------:R-:W-:Y:S02]  /*25d0*/  LOP3.LUT R52, R41, R19, RZ, 0xfc, !PT ;  /* 0x0000001329347212 */ /* 0x000fe400078efcff */
[----:B------:R-:W-:-:S04]  /*25e0*/  IADD3 R18, P5, R51, UR10, RZ ;  /* 0x0000000a33127c10 */ /* 0x000fc8000ffbe0ff */
[----:B------:R-:W-:Y:S02]  /*25f0*/  IADD3.X R19, R52, UR11, RZ, P5, !PT ;  /* 0x0000000b34137c10 */ /* 0x000fe4000affe4ff */
[----:B------:R-:W-:-:S04]  /*2600*/  LEA R40, P5, R3, UR8, 0x1 ;  /* 0x0000000803287c11 */ /* 0x000fc8000f8a08ff */
[----:B------:R-:W-:Y:S02]  /*2610*/  LEA.HI.X R41, R3, UR9, R0, 0x1, P5 ;  /* 0x0000000903297c11 */ /* 0x000fe4000a8f0c00 */
[----:B------:R-:W-:-:S04]  /*2620*/  LEA R42, P5, R5, UR8, 0x1 ;  /* 0x00000008052a7c11 */ /* 0x000fc8000f8a08ff */
[----:B------:R-:W-:Y:S02]  /*2630*/  LEA.HI.X R43, R5, UR9, R2, 0x1, P5 ;  /* 0x00000009052b7c11 */ /* 0x000fe4000a8f0c02 */
[----:B------:R-:W-:-:S04]  /*2640*/  PLOP3.LUT P5, PT, PT, PT, UP1, 0x80, 0x0 ;  /* 0x000000000000781c */ /* 0x000fc80003faf018 */
[----:B------:R-:W-:Y:S02]  /*2650*/  SEL R26, R7, RZ, P5 ;  /* 0x000000ff071a7207 */ /* 0x000fe40002800000 */
        /* <DEDUP_REMOVED lines=14> */
[----:B------:R-:W-:Y:S02]  /*2740*/  ISETP.LT.U32.AND P5, PT, R75, UR16, PT ;  /* 0x000000104b007c0c */ /* 0x000fe4000bfa1070 */
[----:B------:R-:W-:Y:S02]  /*2750*/  P2R R72, PR, RZ, 0x1 ;  /* 0x00000001ff487803 */ /* 0x000fe40000000000 */
[----:B------:R-:W-:Y:S02]  /*2760*/  ISETP.LT.AND.EX P1, PT, RZ, UR19, !P0, P5 ;  /* 0x00000013ff007c0c */ /* 0x000fe4000c721350 */
[----:B------:R-:W-:Y:S02]  /*2770*/  ISETP.NE.U32.AND P0, PT, R26, RZ, PT ;  /* 0x000000ff1a00720c */ /* 0x000fe40003f05070 */
[----:B------:R-:W-:-:S02]  /*2780*/  LOP3.LUT R203, R203, 0xfffffdff, RZ, 0xc0, !PT ;  /* 0xfffffdffcbcb7812 */ /* 0x000fc400078ec0ff */
[----:B------:R-:W-:-:S09]  /*2790*/  SEL R7, RZ, 0x10, !P1 ;  /* 0x00000010ff077807 */ /* 0x000fd20004800000 */
[----:B------:R-:W-:Y:S01]  /*27a0*/  @!PT LDS RZ, [RZ] ;  /* 0x00000000fffff984 */ /* 0x000fe20000000800 */
[----:B------:R-:W-:Y:S01]  /*27b0*/  @!PT LDS RZ, [RZ] ;  /* 0x00000000fffff984 */ /* 0x000fe20000000800 */
[----:B------:R-:W-:Y:S01]  /*27c0*/  @!PT LDS RZ, [RZ] ;  /* 0x00000000fffff984 */ /* 0x000fe20000000800 */
[----:B------:R1:W-:Y:S01]  /*27d0*/  LDGSTS.E.BYPASS.128 [R74+0x4000], [R20.64], P0 ;  /* 0x04000000144a7fae */ /* 0x0003e20008101c56 */
[----:B------:R-:W-:Y:S02]  /*27e0*/  ISETP.NE.U32.AND P0, PT, R28, RZ, PT ;  /* 0x000000ff1c00720c */ /* 0x000fe40003f05070 */
[----:B------:R-:W-:Y:S02]  /*27f0*/  PLOP3.LUT P5, PT, PT, PT, UP1, 0x80, 0x0 ;  /* 0x000000000000781c */ /* 0x000fe40003faf018 */
[----:B------:R-:W-:Y:S02]  /*2800*/  ISETP.NE.U32.AND P4, PT, R44, RZ, PT ;  /* 0x000000ff2c00720c */ /* 0x000fe40003f85070 */
[----:B------:R-:W-:Y:S02]  /*2810*/  @P1 LOP3.LUT R203, R203, 0x200, RZ, 0xfc, !PT ;  /* 0x00000200cbcb1812 */ /* 0x000fe400078efcff */
[----:B------:R-:W-:Y:S02]  /*2820*/  ISETP.NE.U32.AND P3, PT, R45, RZ, PT ;  /* 0x000000ff2d00720c */ /* 0x000fe40003f65070 */
[----:B------:R-:W-:-:S02]  /*2830*/  ISETP.NE.U32.AND P1, PT, R46, RZ, PT ;  /* 0x000000ff2e00720c */ /* 0x000fc40003f25070 */
[----:B------:R-:W-:Y:S01]  /*2840*/  ISETP.NE.U32.AND P2, PT, R47, RZ, PT ;  /* 0x000000ff2f00720c */ /* 0x000fe20003f45070 */
[----:B------:R2:W-:Y:S01]  /*2850*/  LDGSTS.E.BYPASS.128 [R252+0x4000], [R22.64], P0 ;  /* 0x0400000016fc7fae */ /* 0x0005e20008101c56 */
[----:B------:R-:W-:Y:S02]  /*2860*/  SEL R7, R7, RZ, P5 ;  /* 0x000000ff07077207 */ /* 0x000fe40002800000 */
[----:B------:R-:W-:Y:S01]  /*2870*/  ISETP.NE.U32.AND P6, PT, R48, RZ, PT ;  /* 0x000000ff3000720c */ /* 0x000fe20003fc5070 */
[----:B------:R3:W-:Y:S01]  /*2880*/  LDGSTS.E.BYPASS.128 [R251+0x4000], [R30.64], P4 ;  /* 0x040000001efb7fae */ /* 0x0007e2000a101c56 */
[----:B------:R-:W-:Y:S02]  /*2890*/  ISETP.NE.U32.AND P5, PT, R49, RZ, PT ;  /* 0x000000ff3100720c */ /* 0x000fe40003fa5070 */
[----:B------:R-:W-:Y:S01]  /*28a0*/  P2R R70, PR, RZ, 0x1 ;  /* 0x00000001ff467803 */ /* 0x000fe20000000000 */
[----:B------:R4:W-:Y:S01]  /*28b0*/  LDGSTS.E.BYPASS.128 [R250+0x4000], [R32.64], P3 ;  /* 0x0400000020fa7fae */ /* 0x0009e20009901c56 */
[----:B------:R-:W-:-:S03]  /*28c0*/  ISETP.NE.U32.AND P0, PT, R26, RZ, PT ;  /* 0x000000ff1a00720c */ /* 0x000fc60003f05070 */
        /* <DEDUP_REMOVED lines=18> */
[----:B------:R-:W-:-:S02]  /*29f0*/  ISETP.NE.U32.AND P4, PT, R7, RZ, PT ;  /* 0x000000ff0700720c */ /* 0x000fc40003f85070 */
[----:B------:R-:W-:Y:S01]  /*2a00*/  SEL R7, RZ, 0x10, !P3 ;  /* 0x00000010ff077807 */ /* 0x000fe20005800000 */
[----:B------:R2:W-:Y:S01]  /*2a10*/  LDGSTS.E.BYPASS.128 [R247+0xa000], [R38.64+0x80], P6 ;  /* 0x0a00008026f77fae */ /* 0x0005e2000b101c56 */
[----:B-1----:R-:W-:-:S03]  /*2a20*/  LOP3.LUT R21, R79, 0x80, RZ, 0xfc, !PT ;  /* 0x000000804f157812 */ /* 0x002fc600078efcff */
[----:B------:R1:W-:Y:S02]  /*2a30*/  LDGSTS.E.BYPASS.128 [R245+0xa000], [R18.64+0x80], P5 ;  /* 0x0a00008012f57fae */ /* 0x0003e4000a901c56 */
[----:B------:R-:W-:Y:S02]  /*2a40*/  @P3 LOP3.LUT R203, R203, 0x100, RZ, 0xfc, !PT ;  /* 0x00000100cbcb3812 */ /* 0x000fe400078efcff */
[----:B------:R-:W-:Y:S01]  /*2a50*/  PLOP3.LUT P3, PT, PT, PT, UP1, 0x80, 0x0 ;  /* 0x000000000000781c */ /* 0x000fe20003f6f018 */
[----:B------:R-:W0:Y:S03]  /*2a60*/  LDGDEPBAR ;  /* 0x00000000000079af */ /* 0x000e260000000000 */
[----:B------:R-:W-:Y:S01]  /*2a70*/  SEL R20, R7, RZ, P3 ;  /* 0x000000ff07147207 */ /* 0x000fe20001800000 */
[----:B------:R1:W-:Y:S01]  /*2a80*/  LDGSTS.E.BYPASS.128 [R80+0x14000], [R40.64], P4 ;  /* 0x1400000028507fae */ /* 0x0003e2000a101c56 */
[----:B------:R-:W-:-:S04]  /*2a90*/  LEA R7, P3, R21, R16, 0xb ;  /* 0x0000001015077211 */ /* 0x000fc800078658ff */
[----:B------:R-:W-:Y:S02]  /*2aa0*/  LEA.HI.X R220, R21, UR27, RZ, 0xb, P3 ;  /* 0x0000001b15dc7c11 */ /* 0x000fe400098f5cff */
[----:B------:R-:W-:-:S13]  /*2ab0*/  ISETP.NE.U32.AND P3, PT, R20, RZ, PT ;  /* 0x000000ff1400720c */ /* 0x000fda0003f65070 */
[----:B------:R2:W-:Y:S01]  /*2ac0*/  LDGSTS.E.BYPASS.128 [R78+0x14000], [R42.64], P3 ;  /* 0x140000002a4e7fae */ /* 0x0005e20009901c56 */
[----:B-1----:R-:W-:-:S04]  /*2ad0*/  IADD3 R18, P3, R67, UR12, RZ ;  /* 0x0000000c43127c10 */ /* 0x002fc8000ff7e0ff */
[----:B------:R-:W-:Y:S02]  /*2ae0*/  IADD3.X R19, R68, UR13, RZ, P3, !PT ;  /* 0x0000000d44137c10 */ /* 0x000fe40009ffe4ff */
[----:B---3--:R-:W-:-:S04]  /*2af0*/  LEA R30, P3, R6, UR8, 0x1 ;  /* 0x00000008061e7c11 */ /* 0x008fc8000f8608ff */
        /* <DEDUP_REMOVED lines=8> */
[----:B--2---:R-:W-:-:S04]  /*2b80*/  LEA R38, P3, R7, UR8, 0x1 ;  /* 0x0000000807267c11 */ /* 0x004fc8000f8608ff */
[----:B------:R-:W-:Y:S02]  /*2b90*/  LEA.HI.X R39, R7, UR9, R220, 0x1, P3 ;  /* 0x0000000907277c11 */ /* 0x000fe400098f0cdc */
[----:B------:R-:W-:Y:S02]  /*2ba0*/  ISETP.NE.U32.AND P3, PT, R20, RZ, PT ;  /* 0x000000ff1400720c */ /* 0x000fe40003f65070 */
[----:B------:R-:W-:-:S11]  /*2bb0*/  P2R R40, PR, RZ, 0x1 ;  /* 0x00000001ff287803 */ /* 0x000fd60000000000 */
[----:B------:R1:W-:Y:S01]  /*2bc0*/  LDGSTS.E.BYPASS.128 [R77+0x14000], [R30.64], P3 ;  /* 0x140000001e4d7fae */ /* 0x0003e20009901c56 */
[----:B------:R-:W-:-:S04]  /*2bd0*/  ISETP.LT.U32.AND P3, PT, R21, UR16, PT ;  /* 0x0000001015007c0c */ /* 0x000fc8000bf61070 */
[----:B------:R-:W-:Y:S02]  /*2be0*/  ISETP.LT.AND.EX P3, PT, RZ, UR19, !P0, P3 ;  /* 0x00000013ff007c0c */ /* 0x000fe4000c761330 */
[----:B------:R-:W-:Y:S02]  /*2bf0*/  PLOP3.LUT P0, PT, PT, PT, UP1, 0x80, 0x0 ;  /* 0x000000000000781c */ /* 0x000fe40003f0f018 */
[----:B------:R-:W-:-:S04]  /*2c00*/  SEL R20, RZ, 0x10, !P3 ;  /* 0x00000010ff147807 */ /* 0x000fc80005800000 */
[----:B------:R-:W-:Y:S02]  /*2c10*/  SEL R22, R20, RZ, P0 ;  /* 0x000000ff14167207 */ /* 0x000fe40000000000 */
[----:B------:R-:W-:-:S04]  /*2c20*/  IADD3 R20, P0, R64, UR12, RZ ;  /* 0x0000000c40147c10 */ /* 0x000fc8000ff1e0ff */
[----:B------:R-:W-:Y:S02]  /*2c30*/  IADD3.X R21, R65, UR13, RZ, P0, !PT ;  /* 0x0000000d41157c10 */ /* 0x000fe400087fe4ff */
[----:B------:R-:W-:-:S13]  /*2c40*/  ISETP.NE.U32.AND P0, PT, R22, RZ, PT ;  /* 0x000000ff1600720c */ /* 0x000fda0003f05070 */
[----:B------:R2:W-:Y:S01]  /*2c50*/  LDGSTS.E.BYPASS.128 [R76+0x14000], [R38.64], P0 ;  /* 0x14000000264c7fae */ /* 0x0005e20008101c56 */
[----:B------:R-:W-:Y:S02]  /*2c60*/  IADD3 R22, P0, R61, UR12, RZ ;  /* 0x0000000c3d167c10 */ /* 0x000fe4000ff1e0ff */
[----:B------:R-:W-:Y:S01]  /*2c70*/  ISETP.NE.U32.AND P4, PT, R26, RZ, PT ;  /* 0x000000ff1a00720c */ /* 0x000fe20003f85070 */
[----:B------:R-:W0:Y:S01]  /*2c80*/  LDGDEPBAR ;  /* 0x00000000000079af */ /* 0x000e220000000000 */
[----:B------:R-:W-:Y:S02]  /*2c90*/  IADD3.X R23, R62, UR13, RZ, P0, !PT ;  /* 0x0000000d3e177c10 */ /* 0x000fe400087fe4ff */
[----:B-1----:R-:W-:-:S04]  /*2ca0*/  IADD3 R30, P0, R59, UR12, RZ ;  /* 0x0000000c3b1e7c10 */ /* 0x002fc8000ff1e0ff */
[----:B------:R-:W-:Y:S02]  /*2cb0*/  IADD3.X R31, R60, UR13, RZ, P0, !PT ;  /* 0x0000000d3c1f7c10 */ /* 0x000fe400087fe4ff */
[----:B----4-:R-:W-:Y:S02]  /*2cc0*/  IADD3 R32, P0, R57, UR12, RZ ;  /* 0x0000000c39207c10 */ /* 0x010fe4000ff1e0ff */
[----:B------:R-:W-:Y:S01]  /*2cd0*/  LOP3.LUT R203, R203, 0xffffffdf, RZ, 0xc0, !PT ;  /* 0xffffffdfcbcb7812 */ /* 0x000fe200078ec0ff */
[----:B------:R1:W-:Y:S01]  /*2ce0*/  LDGSTS.E.BYPASS.128 [R74+0x10000], [R18.64], P4 ;  /* 0x10000000124a7fae */ /* 0x0003e2000a101c56 */
[----:B------:R-:W-:Y:S02]  /*2cf0*/  IADD3.X R33, R58, UR13, RZ, P0, !PT ;  /* 0x0000000d3a217c10 */ /* 0x000fe400087fe4ff */
[----:B------:R-:W-:-:S04]  /*2d00*/  IADD3 R34, P0, R55, UR12, RZ ;  /* 0x0000000c37227c10 */ /* 0x000fc8000ff1e0ff */
[----:B------:R-:W-:Y:S02]  /*2d10*/  IADD3.X R35, R56, UR13, RZ, P0, !PT ;  /* 0x0000000d38237c10 */ /* 0x000fe400087fe4ff */
[----:B------:R-:W-:-:S04]  /*2d20*/  IADD3 R36, P0, R53, UR12, RZ ;  /* 0x0000000c35247c10 */ /* 0x000fc8000ff1e0ff */
[----:B------:R-:W-:Y:S02]  /*2d30*/  IADD3.X R37, R54, UR13, RZ, P0, !PT ;  /* 0x0000000d36257c10 */ /* 0x000fe400087fe4ff */
[----:B------:R-:W-:Y:S02]  /*2d40*/  ISETP.NE.U32.AND P0, PT, R28, RZ, PT ;  /* 0x000000ff1c00720c */ /* 0x000fe40003f05070 */
[----:B------:R-:W-:Y:S02]  /*2d50*/  @P3 LOP3.LUT R203, R203, 0x20, RZ, 0xfc, !PT ;  /* 0x00000020cbcb3812 */ /* 0x000fe400078efcff */
[----:B--2---:R-:W-:Y:S02]  /*2d60*/  IADD3 R38, P3, R51, UR12, RZ ;  /* 0x0000000c33267c10 */ /* 0x004fe4000ff7e0ff */
        /* <DEDUP_REMOVED lines=14> */
[----:B------:R-:W-:-:S13]  /*2e50*/  ISETP.NE.AND P0, PT, R28, RZ, PT ;  /* 0x000000ff1c00720c */ /* 0x000fda0003f05270 */
[----:B------:R2:W-:Y:S04]  /*2e60*/  LDGSTS.E.BYPASS.128 [R252+0x19000], [R20.64+0x80], P0 ;  /* 0x1900008014fc7fae */ /* 0x0005e80008101c56 */
[----:B------:R3:W-:Y:S04]  /*2e70*/  LDGSTS.E.BYPASS.128 [R251+0x19000], [R22.64+0x80], P4 ;  /* 0x1900008016fb7fae */ /* 0x0007e8000a101c56 */
[----:B------:R1:W-:Y:S04]  /*2e80*/  LDGSTS.E.BYPASS.128 [R250+0x19000], [R30.64+0x80], P3 ;  /* 0x190000801efa7fae */ /* 0x0003e80009901c56 */
[----:B------:R1:W-:Y:S04]  /*2e90*/  LDGSTS.E.BYPASS.128 [R249+0x19000], [R32.64+0x80], P1 ;  /* 0x1900008020f97fae */ /* 0x0003e80008901c56 */
[----:B------:R1:W-:Y:S04]  /*2ea0*/  LDGSTS.E.BYPASS.128 [R248+0x19000], [R34.64+0x80], P2 ;  /* 0x1900008022f87fae */ /* 0x0003e80009101c56 */
[----:B------:R2:W-:Y:S04]  /*2eb0*/  LDGSTS.E.BYPASS.128 [R247+0x19000], [R36.64+0x80], P6 ;  /* 0x1900008024f77fae */ /* 0x0005e8000b101c56 */
[----:B------:R3:W-:Y:S04]  /*2ec0*/  LDGSTS.E.BYPASS.128 [R245+0x19000], [R38.64+0x80], P5 ;  /* 0x1900008026f57fae */ /* 0x0007e8000a901c56 */
[----:B------:R-:W0:Y:S01]  /*2ed0*/  LDGDEPBAR ;  /* 0x00000000000079af */ /* 0x000e220000000000 */
[----:B------:R-:W-:Y:S01]  /*2ee0*/  PLOP3.LUT P5, PT, PT, PT, UP0, 0x80, 0x0 ;  /* 0x000000000000781c */ /* 0x000fe20003faf008 */
[----:B------:R3:W3:Y:S01]  /*2ef0*/  R2UR UR4, R24 ;  /* 0x00000000180473c2 */ /* 0x0006e200000e0000 */
[----:B-1----:R-:W-:Y:S01]  /*2f00*/  IMAD.MOV.U32 R19, RZ, RZ, R8 ;  /* 0x000000ffff137224 */ /* 0x002fe200078e0008 */
[----:B------:R-:W-:Y:S01]  /*2f10*/  ISETP.NE.AND P0, PT, R40, RZ, PT ;  /* 0x000000ff2800720c */ /* 0x000fe20003f05270 */
[----:B--2---:R-:W-:Y:S01]  /*2f20*/  IMAD.MOV.U32 R20, RZ, RZ, R9 ;  /* 0x000000ffff147224 */ /* 0x004fe200078e0009 */
[----:B------:R-:W-:Y:S01]  /*2f30*/  ISETP.NE.AND P4, PT, R69, RZ, PT ;  /* 0x000000ff4500720c */ /* 0x000fe20003f85270 */
[----:B------:R-:W-:Y:S01]  /*2f40*/  IMAD.MOV.U32 R21, RZ, RZ, R10 ;  /* 0x000000ffff157224 */ /* 0x000fe200078e000a */
[----:B------:R-:W-:Y:S01]  /*2f50*/  ISETP.NE.AND P3, PT, R66, RZ, PT ;  /* 0x000000ff4200720c */ /* 0x000fe20003f65270 */
[----:B---3--:R-:W-:Y:S01]  /*2f60*/  IMAD.MOV.U32 R22, RZ, RZ, R11 ;  /* 0x000000ffff167224 */ /* 0x008fe200078e000b */
[----:B------:R-:W-:Y:S01]  /*2f70*/  ISETP.NE.AND P1, PT, R63, RZ, PT ;  /* 0x000000ff3f00720c */ /* 0x000fe20003f25270 */
[----:B------:R-:W-:Y:S01]  /*2f80*/  IMAD.MOV.U32 R23, RZ, RZ, R12 ;  /* 0x000000ffff177224 */ /* 0x000fe200078e000c */
[----:B------:R-:W-:Y:S01]  /*2f90*/  ISETP.NE.AND P2, PT, R50, RZ, PT ;  /* 0x000000ff3200720c */ /* 0x000fe20003f45270 */
[----:B------:R-:W-:Y:S01]  /*2fa0*/  IMAD.MOV.U32 R174, RZ, RZ, R13 ;  /* 0x000000ffffae7224 */ /* 0x000fe200078e000d */
[----:B------:R-:W-:-:S02]  /*2fb0*/  LOP3.LUT R8, R97, 0x1f, RZ, 0xc0, !PT ;  /* 0x0000001f61087812 */ /* 0x000fc400078ec0ff */
[----:B------:R-:W-:Y:S01]  /*2fc0*/  SHF.R.U32.HI R9, RZ, 0x5, R97 ;  /* 0x00000005ff097819 */ /* 0x000fe20000011661 */
[----:B------:R-:W-:-:S04]  /*2fd0*/  DEPBAR.LE SB0, 0xa ;  /* 0x000082800000791a */ /* 0x000fc80000000000 */
[----:B------:R-:W-:Y:S06]  /*2fe0*/  BAR.SYNC 0x0 ;  /* 0x0000000000007b1d */ /* 0x000fec0000000000 */
[----:B------:R-:W-:Y:S05]  /*2ff0*/  @P5 BRA `(.L_x_0) ;  /* 0x000002e000005947 */ /* 0x000fea0003800000 */
[----:B------:R-:W-:Y:S01]  /*3000*/  LOP3.LUT R0, R9, 0x1, RZ, 0xc0, !PT ;  /* 0x0000000109007812 */ /* 0x000fe200078ec0ff */
[----:B------:R-:W-:Y:S01]  /*3010*/  IMAD.SHL.U32 R221, R97, 0x2, RZ ;  /* 0x0000000261dd7824 */ /* 0x000fe200078e00ff */
[----:B------:R-:W-:Y:S01]  /*3020*/  SHF.R.U32.HI R8, RZ, 0x2, R8 ;  /* 0x00000002ff087819 */ /* 0x000fe20000011608 */
[----:B------:R-:W-:Y:S01]  /*3030*/  CS2R R84, SRZ ;  /* 0x0000000000547805 */ /* 0x000fe2000001ff00 */
[----:B------:R-:W-:Y:S01]  /*3040*/  CS2R R86, SRZ ;  /* 0x0000000000567805 */ /* 0x000fe2000001ff00 */
[----:B------:R1:W-:Y:S01]  /*3050*/  STL [R1+0x20], R0 ;  /* 0x0000200001007387 */ /* 0x0003e20000100800 */
[----:B------:R-:W-:Y:S01]  /*3060*/  LOP3.LUT R221, R221, 0x6, RZ, 0xc0, !PT ;  /* 0x00000006dddd7812 */ /* 0x000fe200078ec0ff */
[----:B------:R-:W-:Y:S01]  /*3070*/  CS2R R72, SRZ ;  /* 0x0000000000487805 */ /* 0x000fe2000001ff00 */
[----:B------:R-:W-:Y:S01]  /*3080*/  CS2R R74, SRZ ;  /* 0x00000000004a7805 */ /* 0x000fe2000001ff00 */
[----:B------:R-:W-:Y:S01]  /*3090*/  CS2R R76, SRZ ;  /* 0x00000000004c7805 */ /* 0x000fe2000001ff00 */
[C---:B------:R-:W-:Y:S01]  /*30a0*/  LOP3.LUT R3, R221.reuse, 0x8, RZ, 0xfc, !PT ;  /* 0x00000008dd037812 */ /* 0x040fe200078efcff */
[----:B------:R-:W-:Y:S01]  /*30b0*/  CS2R R78, SRZ ;  /* 0x00000000004e7805 */ /* 0x000fe2000001ff00 */
[C---:B------:R-:W-:Y:S01]  /*30c0*/  LOP3.LUT R2, R221.reuse, 0x10, RZ, 0xfc, !PT ;  /* 0x00000010dd027812 */ /* 0x040fe200078efcff */
[----:B------:R-:W-:Y:S01]  /*30d0*/  CS2R R80, SRZ ;  /* 0x0000000000507805 */ /* 0x000fe2000001ff00 */
[----:B------:R-:W-:Y:S01]  /*30e0*/  CS2R R82, SRZ ;  /* 0x0000000000527805 */ /* 0x000fe2000001ff00 */
[----:B-1----:R-:W-:Y:S01]  /*30f0*/  IMAD R0, R0, 0x10, R8 ;  /* 0x0000001000007824 */ /* 0x002fe200078e0208 */
[----:B------:R-:W-:Y:S01]  /*3100*/  CS2R R24, SRZ ;  /* 0x0000000000187805 */ /* 0x000fe2000001ff00 */
[----:B------:R-:W-:Y:S01]  /*3110*/  CS2R R26, SRZ ;  /* 0x00000000001a7805 */ /* 0x000fe2000001ff00 */
[----:B------:R-:W-:Y:S01]  /*3120*/  CS2R R28, SRZ ;  /* 0x00000000001c7805 */ /* 0x000fe2000001ff00 */
[----:B------:R-:W-:Y:S01]  /*3130*/  CS2R R30, SRZ ;  /* 0x00000000001e7805 */ /* 0x000fe2000001ff00 */
[----:B------:R1:W-:Y:S01]  /*3140*/  STL [R1+0x1c], R0 ;  /* 0x00001c0001007387 */ /* 0x0003e20000100800 */
[----:B------:R-:W-:Y:S01]  /*3150*/  CS2R R32, SRZ ;  /* 0x0000000000207805 */ /* 0x000fe2000001ff00 */
[----:B------:R-:W-:Y:S01]  /*3160*/  CS2R R34, SRZ ;  /* 0x0000000000227805 */ /* 0x000fe2000001ff00 */
[----:B------:R-:W-:Y:S01]  /*3170*/  CS2R R36, SRZ ;  /* 0x0000000000247805 */ /* 0x000fe2000001ff00 */
[----:B------:R2:W-:Y:S01]  /*3180*/  STL [R1+0xc], R3 ;  /* 0x00000c0301007387 */ /* 0x0005e20000100800 */
[----:B------:R-:W-:Y:S01]  /*3190*/  CS2R R38, SRZ ;  /* 0x0000000000267805 */ /* 0x000fe2000001ff00 */
[----:B------:R-:W-:Y:S01]  /*31a0*/  CS2R R40, SRZ ;  /* 0x0000000000287805 */ /* 0x000fe2000001ff00 */
[----:B------:R-:W-:Y:S01]  /*31b0*/  CS2R R42, SRZ ;  /* 0x00000000002a7805 */ /* 0x000fe2000001ff00 */
[----:B------:R-:W-:Y:S01]  /*31c0*/  CS2R R44, SRZ ;  /* 0x00000000002c7805 */ /* 0x000fe2000001ff00 */
[----:B------:R-:W-:Y:S01]  /*31d0*/  CS2R R46, SRZ ;  /* 0x00000000002e7805 */ /* 0x000fe2000001ff00 */
[----:B-1----:R-:W-:Y:S01]  /*31e0*/  LOP3.LUT R0, R221, 0x18, RZ, 0xfc, !PT ;  /* 0x00000018dd007812 */ /* 0x002fe200078efcff */
        /* <DEDUP_REMOVED lines=14> */
[----:B------:R-:W-:Y:S05]  /*32d0*/  BRA `(.L_x_1) ;  /* 0x00004b4000007947 */ /* 0x000fea0003800000 */
.L_x_0:
[--C-:B------:R-:W-:Y:S01]  /*32e0*/  SHF.R.U32.HI R11, RZ, 0x3, R97.reuse ;  /* 0x00000003ff0b7819 */ /* 0x100fe20000011661 */
[C---:B------:R-:W-:Y:S01]  /*32f0*/  IMAD.SHL.U32 R98, R97.reuse, 0x2, RZ ;  /* 0x0000000261627824 */ /* 0x040fe200078e00ff */
[----:B------:R-:W-:Y:S01]  /*3300*/  SHF.R.U32.HI R10, RZ, 0x2, R97 ;  /* 0x00000002ff0a7819 */ /* 0x000fe20000011661 */
[----:B------:R-:W-:Y:S01]  /*3310*/  IMAD.SHL.U32 R26, R97, 0x40, RZ ;  /* 0x00000040611a7824 */ /* 0x000fe200078e00ff */
[----:B------:R-:W-:Y:S01]  /*3320*/  SHF.R.U32.HI R13, RZ, 0x1, R11 ;  /* 0x00000001ff0d7819 */ /* 0x000fe2000001160b */
[----:B------:R-:W-:Y:S01]  /*3330*/  IMAD.SHL.U32 R93, R25, 0x80, RZ ;  /* 0x00000080195d7824 */ /* 0x000fe200078e00ff */
[----:B------:R-:W-:Y:S01]  /*3340*/  LOP3.LUT R89, R9, 0x1, RZ, 0xc0, !PT ;  /* 0x0000000109597812 */ /* 0x000fe200078ec0ff */
[----:B------:R-:W-:Y:S01]  /*3350*/  IMAD.SHL.U32 R95, R15, 0x80, RZ ;  /* 0x000000800f5f7824 */ /* 0x000fe200078e00ff */
[----:B------:R-:W-:Y:S01]  /*3360*/  SGXT.U32 R13, R13, 0x2 ;  /* 0x000000020d0d781a */ /* 0x000fe20000000000 */
[----:B------:R-:W-:Y:S01]  /*3370*/  IMAD.SHL.U32 R91, R27, 0x80, RZ ;  /* 0x000000801b5b7824 */ /* 0x000fe200078e00ff */
[----:B------:R-:W-:Y:S01]  /*3380*/  SHF.R.U32.HI R9, RZ, 0x1, R97 ;  /* 0x00000001ff097819 */ /* 0x000fe20000011661 */
[----:B------:R-:W-:Y:S01]  /*3390*/  IMAD.SHL.U32 R18, R89, 0x2, RZ ;  /* 0x0000000259127824 */ /* 0x000fe200078e00ff */
[----:B------:R-:W-:Y:S01]  /*33a0*/  LOP3.LUT R28, R13, 0x3, R10, 0x78, !PT ;  /* 0x000000030d1c7812 */ /* 0x000fe200078e780a */
[----:B------:R1:W-:Y:S01]  /*33b0*/  STL [R1+0x20], R89 ;  /* 0x0000205901007387 */ /* 0x0003e20000100800 */
[----:B------:R-:W-:Y:S01]  /*33c0*/  SHF.R.U32.HI R10, RZ, 0x4, R8 ;  /* 0x00000004ff0a7819 */ /* 0x000fe20000011608 */
[----:B------:R-:W-:Y:S01]  /*33d0*/  ULEA UR7, UR4, UR7, 0x4 ;  /* 0x0000000704077291 */ /* 0x000fe2000f8e203f */
[----:B------:R-:W-:Y:S01]  /*33e0*/  SGXT.U32 R9, R9, 0x2 ;  /* 0x000000020909781a */ /* 0x000fe20000000000 */
[----:B------:R-:W-:Y:S01]  /*33f0*/  USHF.R.S32.HI UR25, URZ, 0x1f, UR17 ;  /* 0x0000001f3f197899 */ /* 0x000fe20008011411 */
[C---:B------:R-:W-:Y:S01]  /*3400*/  IADD3 R24, R10.reuse, 0x2, RZ ;  /* 0x000000020a187810 */ /* 0x040fe20007ffe0ff */
[----:B------:R-:W-:Y:S01]  /*3410*/  USHF.L.U32 UR7, UR7, 0xe, URZ ;  /* 0x0000000e07077899 */ /* 0x000fe2000800063f */
[-C--:B------:R-:W-:Y:S01]  /*3420*/  LOP3.LUT R13, R10, R9.reuse, RZ, 0x3c, !PT ;  /* 0x000000090a0d7212 */ /* 0x080fe200078e3cff */
[----:B------:R-:W-:Y:S01]  /*3430*/  ULEA.HI UR25, UR25, UR17, URZ, 0x6 ;  /* 0x0000001119197291 */ /* 0x000fe2000f8f303f */
[----:B------:R-:W-:Y:S01]  /*3440*/  LOP3.LUT R30, R24, R9, RZ, 0x3c, !PT ;  /* 0x00000009181e7212 */ /* 0x000fe200078e3cff */
[----:B------:R-:W-:Y:S01]  /*3450*/  IMAD.IADD R9, R10, 0x1, R18 ;  /* 0x000000010a097824 */ /* 0x000fe200078e0212 */
[----:B------:R-:W-:Y:S01]  /*3460*/  LOP3.LUT R12, R98, 0x1e, RZ, 0xc0, !PT ;  /* 0x0000001e620c7812 */ /* 0x000fe200078ec0ff */
[----:B------:R-:W-:Y:S01]  /*3470*/  IMAD.SHL.U32 R13, R13, 0x10, RZ ;  /* 0x000000100d0d7824 */ /* 0x000fe200078e00ff */
[----:B------:R-:W-:Y:S01]  /*3480*/  LOP3.LUT R26, R26, 0x3c0, RZ, 0xc0, !PT ;  /* 0x000003c01a1a7812 */ /* 0x000fe200078ec0ff */
[----:B------:R-:W-:Y:S01]  /*3490*/  IMAD.SHL.U32 R31, R30, 0x10, RZ ;  /* 0x000000101e1f7824 */ /* 0x000fe200078e00ff */
[----:B------:R-:W-:Y:S01]  /*34a0*/  LOP3.LUT R18, R18, 0x1, R11, 0xf8, !PT ;  /* 0x0000000112127812 */ /* 0x000fe200078ef80b */
[----:B------:R-:W-:Y:S01]  /*34b0*/  IMAD R88, R9, 0x44, R12 ;  /* 0x0000004409587824 */ /* 0x000fe200078e020c */
[----:B------:R-:W-:Y:S01]  /*34c0*/  LOP3.LUT R9, R97, 0x7, RZ, 0xc0, !PT ;  /* 0x0000000761097812 */ /* 0x000fe200078ec0ff */
[----:B------:R-:W-:Y:S01]  /*34d0*/  ULDC.64 UR20, c[0x0][0x180] ;  /* 0x0000600000147ab9 */ /* 0x000fe20000000a00 */
[-C--:B------:R-:W-:Y:S01]  /*34e0*/  LOP3.LUT R12, R13, R26.reuse, RZ, 0xfc, !PT ;  /* 0x0000001a0d0c7212 */ /* 0x080fe200078efcff */
[----:B------:R-:W-:Y:S01]  /*34f0*/  CS2R R40, SRZ ;  /* 0x0000000000287805 */ /* 0x000fe2000001ff00 */
[----:B------:R-:W-:Y:S01]  /*3500*/  LOP3.LUT R13, R31, R26, RZ, 0xfc, !PT ;  /* 0x0000001a1f0d7212 */ /* 0x000fe200078efcff */
[----:B------:R-:W-:Y:S01]  /*3510*/  IMAD.SHL.U32 R31, R9, 0x40, RZ ;  /* 0x00000040091f7824 */ /* 0x000fe200078e00ff */
[----:B------:R-:W-:Y:S01]  /*3520*/  LOP3.LUT R26, R11, 0x6, RZ, 0xc0, !PT ;  /* 0x000000060b1a7812 */ /* 0x000fe200078ec0ff */
[----:B------:R-:W-:Y:S01]  /*3530*/  CS2R R42, SRZ ;  /* 0x00000000002a7805 */ /* 0x000fe2000001ff00 */
[C---:B------:R-:W-:Y:S01]  /*3540*/  IADD3 R11, R10.reuse, 0x4, RZ ;  /* 0x000000040a0b7810 */ /* 0x040fe20007ffe0ff */
[C-C-:B------:R-:W-:Y:S01]  /*3550*/  IMAD R30, R10.reuse, 0x200, R31.reuse ;  /* 0x000002000a1e7824 */ /* 0x140fe200078e021f */
[----:B------:R-:W-:Y:S01]  /*3560*/  IADD3 R9, R10, 0x6, RZ ;  /* 0x000000060a097810 */ /* 0x000fe20007ffe0ff */
[----:B------:R-:W-:Y:S01]  /*3570*/  IMAD R237, R18, 0x200, R31 ;  /* 0x0000020012ed7824 */ /* 0x000fe200078e021f */
[--C-:B------:R-:W-:Y:S01]  /*3580*/  LOP3.LUT R24, R24, 0x7, R97.reuse, 0x78, !PT ;  /* 0x0000000718187812 */ /* 0x100fe200078e7861 */
[----:B------:R-:W-:Y:S01]  /*3590*/  IMAD.SHL.U32 R26, R26, 0x20, RZ ;  /* 0x000000201a1a7824 */ /* 0x000fe200078e00ff */
[--C-:B------:R-:W-:Y:S01]  /*35a0*/  LOP3.LUT R238, R11, 0x7, R97.reuse, 0x78, !PT ;  /* 0x000000070bee7812 */ /* 0x100fe200078e7861 */
[----:B------:R-:W-:Y:S01]  /*35b0*/  CS2R R44, SRZ ;  /* 0x00000000002c7805 */ /* 0x000fe2000001ff00 */
[----:B------:R-:W-:Y:S01]  /*35c0*/  LOP3.LUT R240, R10, 0x7, R97, 0x78, !PT ;  /* 0x000000070af07812 */ /* 0x000fe200078e7861 */
[----:B------:R-:W-:Y:S01]  /*35d0*/  IMAD R239, R24, 0x8, R237 ;  /* 0x0000000818ef7824 */ /* 0x000fe200078e02ed */
[----:B------:R-:W-:Y:S01]  /*35e0*/  LOP3.LUT R10, R9, 0x7, R97, 0x78, !PT ;  /* 0x00000007090a7812 */ /* 0x000fe200078e7861 */
[----:B------:R-:W-:Y:S01]  /*35f0*/  IMAD R238, R238, 0x8, R237 ;  /* 0x00000008eeee7824 */ /* 0x000fe200078e02ed */
[----:B------:R-:W-:Y:S01]  /*3600*/  LOP3.LUT R235, R18, 0x7, R97, 0x78, !PT ;  /* 0x0000000712eb7812 */ /* 0x000fe200078e7861 */
[--C-:B------:R-:W-:Y:S01]  /*3610*/  IMAD R240, R240, 0x8, R237.reuse ;  /* 0x00000008f0f07824 */ /* 0x100fe200078e02ed */
[----:B------:R-:W-:Y:S01]  /*3620*/  SHF.L.U64.HI R94, R25, 0x7, RZ ;  /* 0x00000007195e7819 */ /* 0x000fe200000102ff */
[----:B------:R-:W-:Y:S01]  /*3630*/  IMAD R237, R10, 0x8, R237 ;  /* 0x000000080aed7824 */ /* 0x000fe200078e02ed */
[----:B------:R-:W-:Y:S01]  /*3640*/  LOP3.LUT R10, R18, 0x4, RZ, 0xfc, !PT ;  /* 0x00000004120a7812 */ /* 0x000fe200078efcff */
[----:B------:R-:W-:Y:S01]  /*3650*/  IMAD.SHL.U32 R9, R28, 0x8, RZ ;  /* 0x000000081c097824 */ /* 0x000fe200078e00ff */
[----:B------:R-:W-:Y:S01]  /*3660*/  SHF.R.U32.HI R18, RZ, 0x2, R8 ;  /* 0x00000002ff127819 */ /* 0x000fe20000011608 */
[----:B------:R-:W-:Y:S01]  /*3670*/  IMAD R235, R235, 0x8, R30 ;  /* 0x00000008ebeb7824 */ /* 0x000fe200078e021e */
[----:B------:R-:W-:Y:S01]  /*3680*/  LOP3.LUT R231, R10, 0x7, R97, 0x78, !PT ;  /* 0x000000070ae77812 */ /* 0x000fe200078e7861 */
[----:B------:R-:W-:Y:S01]  /*3690*/  IMAD.MOV.U32 R8, RZ, RZ, 0xc0 ;  /* 0x000000c0ff087424 */ /* 0x000fe200078e00ff */
[----:B------:R-:W-:Y:S01]  /*36a0*/  LOP3.LUT R11, R9, R26, RZ, 0xfc, !PT ;  /* 0x0000001a090b7212 */ /* 0x000fe200078efcff */
[--C-:B------:R-:W-:Y:S01]  /*36b0*/  IMAD R10, R89, 0x8, R18.reuse ;  /* 0x00000008590a7824 */ /* 0x100fe200078e0212 */
[----:B------:R-:W-:Y:S01]  /*36c0*/  LOP3.LUT R9, R97, 0x3, RZ, 0xc0, !PT ;  /* 0x0000000361097812 */ /* 0x000fe200078ec0ff */
[----:B------:R-:W-:Y:S01]  /*36d0*/  IMAD R97, R89, 0x10, R18 ;  /* 0x0000001059617824 */ /* 0x000fe200078e0212 */
[----:B------:R-:W-:Y:S01]  /*36e0*/  SHF.L.U64.HI R92, R27, 0x7, RZ ;  /* 0x000000071b5c7819 */ /* 0x000fe200000102ff */
[----:B------:R-:W-:Y:S01]  /*36f0*/  IMAD R231, R231, 0x8, R30 ;  /* 0x00000008e7e77824 */ /* 0x000fe200078e021e */
[----:B------:R-:W-:Y:S01]  /*3700*/  LOP3.LUT R18, R11, 0x6, R98, 0xf8, !PT ;  /* 0x000000060b127812 */ /* 0x000fe200078ef862 */
[----:B-1----:R-:W-:Y:S01]  /*3710*/  IMAD R89, R10, 0x5, R9 ;  /* 0x000000050a597824 */ /* 0x002fe200078e0209 */
[----:B------:R-:W-:Y:S01]  /*3720*/  SHF.L.U64.HI R10, R93, 0x1, R94 ;  /* 0x000000015d0a7819 */ /* 0x000fe2000001025e */
[----:B------:R-:W-:Y:S01]  /*3730*/  IMAD.SHL.U32 R11, R95, 0x2, RZ ;  /* 0x000000025f0b7824 */ /* 0x000fe200078e00ff */
[----:B------:R-:W-:Y:S01]  /*3740*/  SHF.L.U64.HI R96, R15, 0x7, RZ ;  /* 0x000000070f607819 */ /* 0x000fe200000102ff */
[----:B------:R-:W-:Y:S01]  /*3750*/  IMAD.SHL.U32 R15, R29, 0x80, RZ ;  /* 0x000000801d0f7824 */ /* 0x000fe200078e00ff */
[----:B------:R-:W-:Y:S01]  /*3760*/  SHF.L.U64.HI R11, R91, 0x1, R92 ;  /* 0x000000015b0b7819 */ /* 0x000fe2000001025c */
[----:B------:R-:W-:Y:S01]  /*3770*/  IMAD.SHL.U32 R9, R9, 0x2, RZ ;  /* 0x0000000209097824 */ /* 0x000fe200078e00ff */
[----:B------:R-:W-:Y:S01]  /*3780*/  SHF.L.U64.HI R90, R29, 0x7, RZ ;  /* 0x000000071d5a7819 */ /* 0x000fe200000102ff */
[----:B------:R-:W-:Y:S01]  /*3790*/  STL [R1+0x1c], R97 ;  /* 0x00001c6101007387 */ /* 0x000fe20000100800 */
[----:B------:R-:W-:Y:S01]  /*37a0*/  SHF.R.U32.HI R14, RZ, 0x1, R14 ;  /* 0x00000001ff0e7819 */ /* 0x000fe2000001160e */
[----:B------:R-:W-:Y:S01]  /*37b0*/  IMAD R202, R97, 0x22, R9 ;  /* 0x0000002261ca7824 */ /* 0x000fe200078e0209 */
[----:B------:R-:W-:Y:S01]  /*37c0*/  LOP3.LUT R221, R98, 0x6, RZ, 0xc0, !PT ;  /* 0x0000000662dd7812 */ /* 0x000fe200078ec0ff */
[----:B------:R1:W-:Y:S01]  /*37d0*/  STL [R1+0x10], R10 ;  /* 0x0000100a01007387 */ /* 0x0003e20000100800 */
[----:B------:R-:W-:Y:S01]  /*37e0*/  SHF.L.U64.HI R90, R15, 0x1, R90 ;  /* 0x000000010f5a7819 */ /* 0x000fe2000001025a */
[----:B------:R-:W-:Y:S01]  /*37f0*/  CS2R R46, SRZ ;  /* 0x00000000002e7805 */ /* 0x000fe2000001ff00 */
[----:B------:R-:W-:Y:S01]  /*3800*/  LOP3.LUT R222, R14, 0x20, R241, 0xfe, !PT ;  /* 0x000000200ede7812 */ /* 0x000fe200078efef1 */
[----:B------:R2:W-:Y:S01]  /*3810*/  STL [R1+0x14], R11 ;  /* 0x0000140b01007387 */ /* 0x0005e20000100800 */
[----:B------:R-:W-:Y:S01]  /*3820*/  CS2R R48, SRZ ;  /* 0x0000000000307805 */ /* 0x000fe2000001ff00 */
[----:B------:R-:W-:Y:S01]  /*3830*/  CS2R R50, SRZ ;  /* 0x0000000000327805 */ /* 0x000fe2000001ff00 */
[----:B------:R-:W-:Y:S01]  /*3840*/  CS2R R52, SRZ ;  /* 0x0000000000347805 */ /* 0x000fe2000001ff00 */
[----:B------:R-:W-:Y:S01]  /*3850*/  STL [R1+0x18], R90 ;  /* 0x0000185a01007387 */ /* 0x000fe20000100800 */
[----:B------:R-:W-:Y:S01]  /*3860*/  CS2R R54, SRZ ;  /* 0x0000000000367805 */ /* 0x000fe2000001ff00 */
[----:B-1----:R-:W-:Y:S01]  /*3870*/  IMAD.SHL.U32 R10, R91, 0x2, RZ ;  /* 0x000000025b0a7824 */ /* 0x002fe200078e00ff */
[----:B------:R-:W-:Y:S01]  /*3880*/  LOP3.LUT R10, R241, R14, RZ, 0xfc, !PT ;  /* 0x0000000ef10a7212 */ /* 0x000fe200078efcff */
[----:B------:R-:W-:Y:S01]  /*3890*/  CS2R R56, SRZ ;  /* 0x0000000000387805 */ /* 0x000fe2000001ff00 */
[----:B------:R-:W-:Y:S01]  /*38a0*/  CS2R R58, SRZ ;  /* 0x00000000003a7805 */ /* 0x000fe2000001ff00 */
[----:B--2---:R-:W-:Y:S01]  /*38b0*/  IMAD.SHL.U32 R11, R15, 0x2, RZ ;  /* 0x000000020f0b7824 */ /* 0x004fe200078e00ff */
[----:B------:R-:W-:Y:S01]  /*38c0*/  CS2R R60, SRZ ;  /* 0x00000000003c7805 */ /* 0x000fe2000001ff00 */
[----:B------:R-:W-:Y:S01]  /*38d0*/  IMAD R15, R97, 0x28, R9 ;  /* 0x00000028610f7824 */ /* 0x000fe200078e0209 */
[C---:B------:R-:W-:Y:S01]  /*38e0*/  LOP3.LUT R9, R221.reuse, 0x8, RZ, 0xfc, !PT ;  /* 0x00000008dd097812 */ /* 0x040fe200078efcff */
[----:B------:R-:W-:Y:S01]  /*38f0*/  IMAD.SHL.U32 R14, R10, 0x20, RZ ;  /* 0x000000200a0e7824 */ /* 0x000fe200078e00ff */
[----:B------:R-:W-:Y:S01]  /*3900*/  LOP3.LUT R10, R221, 0x10, RZ, 0xfc, !PT ;  /* 0x00000010dd0a7812 */ /* 0x000fe200078efcff */
[----:B------:R-:W-:Y:S01]  /*3910*/  IMAD.SHL.U32 R11, R89, 0x8, RZ ;  /* 0x00000008590b7824 */ /* 0x000fe200078e00ff */
[----:B------:R-:W-:Y:S01]  /*3920*/  CS2R R62, SRZ ;  /* 0x00000000003e7805 */ /* 0x000fe2000001ff00 */
[----:B------:R1:W-:Y:S01]  /*3930*/  STL [R1+0xc], R9 ;  /* 0x00000c0901007387 */ /* 0x0003e20000100800 */
[----:B------:R-:W-:Y:S01]  /*3940*/  CS2R R64, SRZ ;  /* 0x0000000000407805 */ /* 0x000fe2000001ff00 */
[----:B------:R-:W-:Y:S01]  /*3950*/  CS2R R66, SRZ ;  /* 0x0000000000427805 */ /* 0x000fe2000001ff00 */
[----:B------:R-:W-:Y:S01]  /*3960*/  CS2R R68, SRZ ;  /* 0x0000000000447805 */ /* 0x000fe2000001ff00 */
[----:B------:R-:W-:Y:S01]  /*3970*/  STL [R1+0x8], R10 ;  /* 0x0000080a01007387 */ /* 0x000fe20000100800 */
        /* <DEDUP_REMOVED lines=16> */
[----:B------:R-:W-:Y:S01]  /*3a80*/  CS2R R34, SRZ ;  /* 0x0000000000227805 */ /* 0x000fe2000001ff00 */
[----:B------:R-:W-:Y:S01]  /*3a90*/  CS2R R36, SRZ ;  /* 0x0000000000247805 */ /* 0x000fe2000001ff00 */
[----:B------:R-:W-:Y:S01]  /*3aa0*/  CS2R R38, SRZ ;  /* 0x0000000000267805 */ /* 0x000fe2000001ff00 */
[----:B------:R-:W-:Y:S01]  /*3ab0*/  SHF.L.U64.HI R96, R95, 0x1, R96 ;  /* 0x000000015f607819 */ /* 0x000fe20000010260 */
[----:B------:R-:W-:Y:S01]  /*3ac0*/  IMAD.SHL.U32 R93, R93, 0x2, RZ ;  /* 0x000000025d5d7824 */ /* 0x000fe200078e00ff */
[----:B------:R-:W-:Y:S01]  /*3ad0*/  LEA R15, R15, 0x1b000, 0x1 ;  /* 0x0001b0000f0f7811 */ /* 0x000fe200078e08ff */
[----:B------:R-:W-:Y:S01]  /*3ae0*/  IMAD.SHL.U32 R222, R222, 0x20, RZ ;  /* 0x00000020dede7824 */ /* 0x000fe200078e00ff */
[----:B------:R-:W-:Y:S01]  /*3af0*/  LEA R202, R202, 0x1b000, 0x1 ;  /* 0x0001b000caca7811 */ /* 0x000fe200078e08ff */
[----:B-1----:R-:W-:Y:S01]  /*3b00*/  IMAD.SHL.U32 R9, R18, 0x2, RZ ;  /* 0x0000000212097824 */ /* 0x002fe200078e00ff */
[----:B------:R-:W-:Y:S01]  /*3b10*/  LEA R11, R11, 0x1b000, 0x1 ;  /* 0x0001b0000b0b7811 */ /* 0x000fe200078e08ff */
[----:B------:R-:W-:Y:S01]  /*3b20*/  ULDC.64 UR18, c[0x0][0x178] ;  /* 0x00005e0000127ab9 */ /* 0x000fe20000000a00 */
[----:B------:R-:W-:Y:S01]  /*3b30*/  LEA R10, R88, 0x1b000, 0x1 ;  /* 0x0001b000580a7811 */ /* 0x000fe200078e08ff */
[----:B------:R-:W-:-:S02]  /*3b40*/  UIMAD.WIDE UR20, UR7, UR28, UR20 ;  /* 0x0000001c071472a5 */ /* 0x000fc4000f8e0214 */
[----:B------:R-:W-:Y:S02]  /*3b50*/  UMOV UR26, 0x2 ;  /* 0x00000002001a7882 */ /* 0x000fe40000000000 */
[----:B------:R-:W-:Y:S02]  /*3b60*/  UMOV UR4, URZ ;  /* 0x0000003f00047c82 */ /* 0x000fe40008000000 */
[----:B------:R-:W-:Y:S02]  /*3b70*/  UMOV UR29, 0x15000 ;  /* 0x00015000001d7882 */ /* 0x000fe40000000000 */
[----:B------:R-:W-:Y:S02]  /*3b80*/  UMOV UR30, 0xc000 ;  /* 0x0000c000001e7882 */ /* 0x000fe40000000000 */
[----:B------:R-:W-:Y:S02]  /*3b90*/  UMOV UR31, 0x12000 ;  /* 0x00012000001f7882 */ /* 0x000fe40000000000 */
[----:B------:R-:W-:-:S02]  /*3ba0*/  UMOV UR32, 0x6000 ;  /* 0x0000600000207882 */ /* 0x000fc40000000000 */
[----:B------:R-:W-:Y:S02]  /*3bb0*/  UMOV UR5, URZ ;  /* 0x0000003f00057c82 */ /* 0x000fe40008000000 */
[----:B------:R-:W-:Y:S02]  /*3bc0*/  UMOV UR6, URZ ;  /* 0x0000003f00067c82 */ /* 0x000fe40008000000 */
[----:B------:R-:W-:Y:S02]  /*3bd0*/  UIMAD.WIDE UR18, UR24, UR28, UR18 ;  /* 0x0000001c181272a5 */ /* 0x000fe4000f8e0212 */
[----:B------:R-:W-:Y:S02]  /*3be0*/  USHF.R.S32.HI UR25, URZ, 0x6, UR25 ;  /* 0x000000063f197899 */ /* 0x000fe40008011419 */
[----:B------:R-:W-:-:S02]  /*3bf0*/  UMOV UR7, URZ ;  /* 0x0000003f00077c82 */ /* 0x000fc40008000000 */
.L_x_2:
[----:B------:R-:W2:Y:S04]  /*3c00*/  LDL R89, [R1+0x10] ;  /* 0x0000100001597983 */ /* 0x000ea80000100800 */
[----:B------:R-:W3:Y:S04]  /*3c10*/  LDL R18, [R1+0x14] ;  /* 0x0000140001127983 */ /* 0x000ee80000100800 */
[----:B------:R-:W4:Y:S01]  /*3c20*/  LDL R88, [R1+0x18] ;  /* 0x0000180001587983 */ /* 0x000f220000100800 */
[C-C-:B------:R-:W-:Y:S01]  /*3c30*/  LOP3.LUT R94, R241.reuse, 0x40, R242.reuse, 0xfe, !PT ;  /* 0x00000040f15e7812 */ /* 0x140fe200078efef2 */
[----:B------:R-:W-:Y:S01]  /*3c40*/  UIMAD.WIDE UR34, UR4, 0x2, UR20 ;  /* 0x00000002042278a5 */ /* 0x000fe2000f8e0214 */
[C-C-:B------:R-:W-:Y:S01]  /*3c50*/  LOP3.LUT R90, R241.reuse, 0x10, R242.reuse, 0xfe, !PT ;  /* 0x00000010f15a7812 */ /* 0x140fe200078efef2 */
[----:B------:R-:W-:Y:S01]  /*3c60*/  IMAD.U32 R91, RZ, RZ, UR27 ;  /* 0x0000001bff5b7e24 */ /* 0x000fe2000f8e00ff */
[C-C-:B------:R-:W-:Y:S01]  /*3c70*/  LOP3.LUT R92, R241.reuse, 0x40, R242.reuse, 0xfe, !PT ;  /* 0x00000040f15c7812 */ /* 0x140fe200078efef2 */
[----:B------:R-:W-:Y:S01]  /*3c80*/  IMAD.SHL.U32 R94, R94, 0x80, RZ ;  /* 0x000000805e5e7824 */ /* 0x000fe200078e00ff */
[----:B------:R-:W-:Y:S01]  /*3c90*/  LOP3.LUT R90, R90, 0x40, RZ, 0xfc, !PT ;  /* 0x000000405a5a7812 */ /* 0x000fe200078efcff */
[----:B------:R-:W-:Y:S01]  /*3ca0*/  IMAD.SHL.U32 R119, R16, 0x2, RZ ;  /* 0x0000000210777824 */ /* 0x000fe200078e00ff */
[----:B------:R-:W-:Y:S01]  /*3cb0*/  LOP3.LUT R93, R241, 0x40, R242, 0xfe, !PT ;  /* 0x00000040f15d7812 */ /* 0x000fe200078efef2 */
[----:B------:R-:W-:Y:S01]  /*3cc0*/  IMAD.SHL.U32 R92, R92, 0x80, RZ ;  /* 0x000000805c5c7824 */ /* 0x000fe200078e00ff */
[----:B------:R-:W-:Y:S01]  /*3cd0*/  SHF.L.U64.HI R91, R16, 0x1, R91 ;  /* 0x00000001105b7819 */ /* 0x000fe2000001025b */
[----:B------:R-:W-:Y:S01]  /*3ce0*/  IMAD.SHL.U32 R94, R94, 0x2, RZ ;  /* 0x000000025e5e7824 */ /* 0x000fe200078e00ff */
[----:B------:R-:W-:Y:S01]  /*3cf0*/  SHF.L.U64.HI R93, R93, 0x7, RZ ;  /* 0x000000075d5d7819 */ /* 0x000fe200000102ff */
[----:B------:R-:W-:Y:S01]  /*3d00*/  IMAD.SHL.U32 R90, R90, 0x80, RZ ;  /* 0x000000805a5a7824 */ /* 0x000fe200078e00ff */
[----:B------:R-:W-:-:S02]  /*3d10*/  F2FP.PACK_AB R120, R83, R82 ;  /* 0x000000525378723e */ /* 0x000fc400000000ff */
[----:B------:R-:W-:Y:S01]  /*3d20*/  SHF.L.U64.HI R92, R92, 0x1, R93 ;  /* 0x000000015c5c7819 */ /* 0x000fe2000001025d */
[----:B------:R-:W-:Y:S01]  /*3d30*/  IMAD.SHL.U32 R90, R90, 0x2, RZ ;  /* 0x000000025a5a7824 */ /* 0x000fe200078e00ff */
[----:B------:R-:W-:Y:S01]  /*3d40*/  IADD3 R104, P5, P6, R119, UR34, R94 ;  /* 0x0000002277687c10 */ /* 0x000fe2000febe05e */
[----:B------:R1:W-:Y:S01]  /*3d50*/  STS [R15+0x2b0], R120 ;  /* 0x0002b0780f007388 */ /* 0x0003e20000000800 */
[----:B------:R-:W-:Y:S02]  /*3d60*/  F2FP.PACK_AB R96, R75, R74 ;  /* 0x0000004a4b60723e */ /* 0x000fe400000000ff */
[----:B------:R-:W-:Y:S02]  /*3d70*/  IADD3.X R105, R91, UR35, R92, P5, P6 ;  /* 0x000000235b697c10 */ /* 0x000fe4000afec45c */
[----:B------:R-:W-:Y:S01]  /*3d80*/  IADD3 R106, P5, P6, R119, UR34, R90 ;  /* 0x00000022776a7c10 */ /* 0x000fe2000febe05a */
[----:B------:R-:W-:Y:S01]  /*3d90*/  STS [R15+0x290], R96 ;  /* 0x000290600f007388 */ /* 0x000fe20000000800 */
[----:B------:R-:W-:-:S02]  /*3da0*/  LOP3.LUT R90, R242, 0x20, R241, 0xfe, !PT ;  /* 0x00000020f25a7812 */ /* 0x000fc400078efef1 */
[----:B------:R-:W-:Y:S02]  /*3db0*/  F2FP.PACK_AB R98, R77, R76 ;  /* 0x0000004c4d62723e */ /* 0x000fe400000000ff */
[----:B------:R-:W-:Y:S02]  /*3dc0*/  LOP3.LUT R90, R90, 0x40, RZ, 0xfc, !PT ;  /* 0x000000405a5a7812 */ /* 0x000fe400078efcff */
[----:B------:R-:W-:Y:S01]  /*3dd0*/  F2FP.PACK_AB R100, R79, R78 ;  /* 0x0000004e4f64723e */ /* 0x000fe200000000ff */
[----:B------:R-:W-:Y:S01]  /*3de0*/  STS [R15+0x20], R98 ;  /* 0x000020620f007388 */ /* 0x000fe20000000800 */
[----:B------:R-:W-:Y:S01]  /*3df0*/  F2FP.PACK_AB R102, R81, R80 ;  /* 0x000000505166723e */ /* 0x000fe200000000ff */
[----:B------:R-:W-:Y:S01]  /*3e00*/  IMAD.SHL.U32 R90, R90, 0x80, RZ ;  /* 0x000000805a5a7824 */ /* 0x000fe200078e00ff */
[----:B------:R-:W-:Y:S01]  /*3e10*/  F2FP.PACK_AB R124, R27, R26 ;  /* 0x0000001a1b7c723e */ /* 0x000fe200000000ff */
[----:B------:R-:W-:Y:S01]  /*3e20*/  STS [R15+0x2a0], R100 ;  /* 0x0002a0640f007388 */ /* 0x000fe20000000800 */
[----:B------:R-:W-:Y:S01]  /*3e30*/  F2FP.PACK_AB R126, R29, R28 ;  /* 0x0000001c1d7e723e */ /* 0x000fe200000000ff */
[----:B------:R-:W-:Y:S01]  /*3e40*/  IMAD.SHL.U32 R90, R90, 0x2, RZ ;  /* 0x000000025a5a7824 */ /* 0x000fe200078e00ff */
[----:B------:R-:W-:Y:S01]  /*3e50*/  F2FP.PACK_AB R128, R31, R30 ;  /* 0x0000001e1f80723e */ /* 0x000fe200000000ff */
[----:B------:R-:W-:Y:S01]  /*3e60*/  STS [R15+0x30], R102 ;  /* 0x000030660f007388 */ /* 0x000fe20000000800 */
[----:B------:R-:W-:-:S02]  /*3e70*/  F2FP.PACK_AB R121, R33, R32 ;  /* 0x000000202179723e */ /* 0x000fc400000000ff */
[----:B------:R-:W-:Y:S02]  /*3e80*/  F2FP.PACK_AB R123, R35, R34 ;  /* 0x00000022237b723e */ /* 0x000fe400000000ff */
[----:B------:R-:W-:Y:S02]  /*3e90*/  F2FP.PACK_AB R122, R37, R36 ;  /* 0x00000024257a723e */ /* 0x000fe400000000ff */
[----:B-1----:R-:W-:Y:S02]  /*3ea0*/  F2FP.PACK_AB R120, R39, R38 ;  /* 0x000000262778723e */ /* 0x002fe400000000ff */
[----:B------:R-:W-:Y:S02]  /*3eb0*/  F2FP.PACK_AB R175, R43, R42 ;  /* 0x0000002a2baf723e */ /* 0x000fe400000000ff */
[----:B------:R-:W-:Y:S02]  /*3ec0*/  F2FP.PACK_AB R176, R45, R44 ;  /* 0x0000002c2db0723e */ /* 0x000fe400000000ff */
[----:B------:R-:W-:-:S02]  /*3ed0*/  F2FP.PACK_AB R177, R47, R46 ;  /* 0x0000002e2fb1723e */ /* 0x000fc400000000ff */
[----:B------:R-:W-:Y:S02]  /*3ee0*/  F2FP.PACK_AB R178, R49, R48 ;  /* 0x0000003031b2723e */ /* 0x000fe400000000ff */
[----:B------:R-:W-:Y:S02]  /*3ef0*/  F2FP.PACK_AB R179, R51, R50 ;  /* 0x0000003233b3723e */ /* 0x000fe400000000ff */
[----:B------:R-:W-:Y:S02]  /*3f00*/  F2FP.PACK_AB R180, R53, R52 ;  /* 0x0000003435b4723e */ /* 0x000fe400000000ff */
        /* <DEDUP_REMOVED lines=10> */
[C---:B------:R-:W-:Y:S02]  /*3fb0*/  LOP3.LUT R246, R9.reuse, 0x40, RZ, 0xfc, !PT ;  /* 0x0000004009f67812 */ /* 0x040fe400078efcff */
[C---:B------:R-:W-:Y:S02]  /*3fc0*/  LOP3.LUT R232, R9.reuse, 0x200, RZ, 0xfc, !PT ;  /* 0x0000020009e87812 */ /* 0x040fe400078efcff */
[C---:B------:R-:W-:Y:S02]  /*3fd0*/  LOP3.LUT R233, R9.reuse, 0x240, RZ, 0xfc, !PT ;  /* 0x0000024009e97812 */ /* 0x040fe400078efcff */
[C---:B------:R-:W-:Y:S02]  /*3fe0*/  LOP3.LUT R234, R9.reuse, 0x400, RZ, 0xfc, !PT ;  /* 0x0000040009ea7812 */ /* 0x040fe400078efcff */
[----:B------:R-:W-:-:S02]  /*3ff0*/  LOP3.LUT R236, R9, 0x440, RZ, 0xfc, !PT ;  /* 0x0000044009ec7812 */ /* 0x000fc400078efcff */
[C---:B------:R-:W-:Y:S02]  /*4000*/  LOP3.LUT R243, R9.reuse, 0x600, RZ, 0xfc, !PT ;  /* 0x0000060009f37812 */ /* 0x040fe400078efcff */
        /* <DEDUP_REMOVED lines=8> */
[----:B------:R-:W-:Y:S02]  /*4090*/  LOP3.LUT R204, R9, 0xe40, RZ, 0xfc, !PT ;  /* 0x00000e4009cc7812 */ /* 0x000fe400078efcff */
[----:B------:R-:W-:Y:S02]  /*40a0*/  LEA R132, R239, UR32, 0x1 ;  /* 0x00000020ef847c11 */ /* 0x000fe4000f8e08ff */
[----:B------:R-:W-:-:S02]  /*40b0*/  LEA R212, R238, UR32, 0x1 ;  /* 0x00000020eed47c11 */ /* 0x000fc4000f8e08ff */
[----:B------:R-:W-:Y:S02]  /*40c0*/  LEA R213, R237, UR32, 0x1 ;  /* 0x00000020edd57c11 */ /* 0x000fe4000f8e08ff */
[----:B------:R-:W-:Y:S01]  /*40d0*/  LOP3.LUT R203, R203, 0xfffbffff, RZ, 0xc0, !PT ;  /* 0xfffbffffcbcb7812 */ /* 0x000fe200078ec0ff */
[----:B------:R-:W-:-:S03]  /*40e0*/  USHF.R.S32.HI UR17, URZ, 0x1f, UR16 ;  /* 0x0000001f3f117899 */ /* 0x000fc60008011410 */
[----:B------:R-:W-:Y:S02]  /*40f0*/  @P0 LOP3.LUT R203, R203, 0x40000, RZ, 0xfc, !PT ;  /* 0x00040000cbcb0812 */ /* 0x000fe400078efcff */
[----:B--2---:R-:W-:Y:S02]  /*4100*/  IADD3.X R107, R91, UR35, R89, P5, P6 ;  /* 0x000000235b6b7c10 */ /* 0x004fe4000afec459 */
[----:B------:R-:W-:Y:S02]  /*4110*/  LOP3.LUT R89, R241, 0x30, R242, 0xfe, !PT ;  /* 0x00000030f1597812 */ /* 0x000fe400078efef2 */
[----:B------:R-:W-:Y:S02]  /*4120*/  IADD3 R108, P5, P6, R119, UR34, R90 ;  /* 0x00000022776c7c10 */ /* 0x000fe4000febe05a */
[----:B------:R-:W-:Y:S02]  /*4130*/  LOP3.LUT R89, R89, 0x40, RZ, 0xfc, !PT ;  /* 0x0000004059597812 */ /* 0x000fe400078efcff */
[----:B---3--:R-:W-:-:S02]  /*4140*/  IADD3.X R109, R91, UR35, R18, P5, P6 ;  /* 0x000000235b6d7c10 */ /* 0x008fc4000afec412 */
[----:B------:R-:W-:Y:S01]  /*4150*/  LOP3.LUT R18, R241, R242, RZ, 0xfc, !PT ;  /* 0x000000f2f1127212 */ /* 0x000fe200078efcff */
[----:B------:R-:W-:Y:S01]  /*4160*/  IMAD.SHL.U32 R89, R89, 0x80, RZ ;  /* 0x0000008059597824 */ /* 0x000fe200078e00ff */
[----:B------:R-:W-:-:S03]  /*4170*/  F2FP.PACK_AB R90, R73, R72 ;  /* 0x00000048495a723e */ /* 0x000fc600000000ff */
[----:B------:R-:W-:Y:S02]  /*4180*/  IMAD.SHL.U32 R89, R89, 0x2, RZ ;  /* 0x0000000259597824 */ /* 0x000fe400078e00ff */
[----:B------:R-:W-:Y:S03]  /*4190*/  STS [R15+0x10], R90 ;  /* 0x0000105a0f007388 */ /* 0x000fe60000000800 */
[----:B------:R-:W-:-:S04]  /*41a0*/  IADD3 R110, P5, P6, R119, UR34, R89 ;  /* 0x00000022776e7c10 */ /* 0x000fc8000febe059 */
[----:B----4-:R-:W-:Y:S01]  /*41b0*/  IADD3.X R111, R91, UR35, R88, P5, P6 ;  /* 0x000000235b6f7c10 */ /* 0x010fe2000afec458 */
[----:B------:R-:W-:-:S04]  /*41c0*/  IMAD.MOV.U32 R88, RZ, RZ, 0x100 ;  /* 0x00000100ff587424 */ /* 0x000fc800078e00ff */
[----:B------:R-:W-:Y:S01]  /*41d0*/  IMAD.WIDE.U32 R88, R18, R88, UR34 ;  /* 0x0000002212587e25 */ /* 0x000fe2000f8e0058 */
[----:B------:R-:W-:-:S04]  /*41e0*/  LOP3.LUT R18, R241, 0x10, R242, 0xfe, !PT ;  /* 0x00000010f1127812 */ /* 0x000fc800078efef2 */
[----:B------:R-:W-:Y:S01]  /*41f0*/  IADD3 R112, P5, R88, R119, RZ ;  /* 0x0000007758707210 */ /* 0x000fe20007fbe0ff */
[----:B------:R-:W-:-:S04]  /*4200*/  IMAD.MOV.U32 R88, RZ, RZ, 0x100 ;  /* 0x00000100ff587424 */ /* 0x000fc800078e00ff */
[----:B------:R-:W-:Y:S02]  /*4210*/  IMAD.X R113, R89, 0x1, R91, P5 ;  /* 0x0000000159717824 */ /* 0x000fe400028e065b */
        /* <DEDUP_REMOVED lines=11> */
[----:B------:R-:W-:-:S04]  /*42d0*/  F2FP.PACK_AB R18, R85, R84 ;  /* 0x000000545512723e */ /* 0x000fc800000000ff */
[----:B------:R-:W-:Y:S01]  /*42e0*/  IADD3 R118, P5, R88, R119, RZ ;  /* 0x0000007758767210 */ /* 0x000fe20007fbe0ff */
[----:B------:R1:W-:Y:S01]  /*42f0*/  STS [R15], R18 ;  /* 0x000000120f007388 */ /* 0x0003e20000000800 */
[----:B------:R-:W-:-:S03]  /*4300*/  F2FP.PACK_AB R88, R87, R86 ;  /* 0x000000565758723e */ /* 0x000fc600000000ff */
[----:B------:R-:W-:Y:S02]  /*4310*/  IMAD.X R119, R89, 0x1, R91, P5 ;  /* 0x0000000159777824 */ /* 0x000fe400028e065b */
[----:B------:R-:W-:Y:S01]  /*4320*/  STS [R15+0x280], R88 ;  /* 0x000280580f007388 */ /* 0x000fe20000000800 */
[----:B-1----:R-:W-:-:S03]  /*4330*/  F2FP.PACK_AB R18, R25, R24 ;  /* 0x000000181912723e */ /* 0x002fc600000000ff */
[----:B------:R-:W-:Y:S06]  /*4340*/  BAR.SYNC 0x0 ;  /* 0x0000000000007b1d */ /* 0x000fec0000000000 */
[----:B------:R-:W1:Y:S04]  /*4350*/  LDS.128 R88, [R11] ;  /* 0x000000000b587984 */ /* 0x000e680000000c00 */
[----:B------:R-:W2:Y:S04]  /*4360*/  LDS.128 R92, [R11+0x500] ;  /* 0x000500000b5c7984 */ /* 0x000ea80000000c00 */
[----:B------:R-:W-:Y:S06]  /*4370*/  BAR.SYNC 0x0 ;  /* 0x0000000000007b1d */ /* 0x000fec0000000000 */
[----:B------:R3:W-:Y:S04]  /*4380*/  STS [R15], R18 ;  /* 0x000000120f007388 */ /* 0x0007e80000000800 */
[----:B------:R-:W-:Y:S04]  /*4390*/  STS [R15+0x280], R124 ;  /* 0x0002807c0f007388 */ /* 0x000fe80000000800 */
[----:B------:R-:W-:Y:S01]  /*43a0*/  STS [R15+0x10], R126 ;  /* 0x0000107e0f007388 */ /* 0x000fe20000000800 */
[----:B---3--:R-:W-:-:S03]  /*43b0*/  F2FP.PACK_AB R18, R41, R40 ;  /* 0x000000282912723e */ /* 0x008fc600000000ff */
[----:B------:R-:W-:Y:S04]  /*43c0*/  STS [R15+0x290], R128 ;  /* 0x000290800f007388 */ /* 0x000fe80000000800 */
[----:B------:R-:W-:Y:S04]  /*43d0*/  STS [R15+0x20], R121 ;  /* 0x000020790f007388 */ /* 0x000fe80000000800 */
[----:B------:R-:W-:Y:S04]  /*43e0*/  STS [R15+0x2a0], R123 ;  /* 0x0002a07b0f007388 */ /* 0x000fe80000000800 */
[----:B------:R-:W-:Y:S04]  /*43f0*/  STS [R15+0x30], R122 ;  /* 0x0000307a0f007388 */ /* 0x000fe80000000800 */
[----:B------:R-:W-:Y:S04]  /*4400*/  STS [R15+0x2b0], R120 ;  /* 0x0002b0780f007388 */ /* 0x000fe80000000800 */
[----:B------:R-:W-:Y:S06]  /*4410*/  BAR.SYNC 0x0 ;  /* 0x0000000000007b1d */ /* 0x000fec0000000000 */
[----:B------:R-:W3:Y:S04]  /*4420*/  LDS.128 R96, [R11] ;  /* 0x000000000b607984 */ /* 0x000ee80000000c00 */
[----:B------:R-:W4:Y:S04]  /*4430*/  LDS.128 R100, [R11+0x500] ;  /* 0x000500000b647984 */ /* 0x000f280000000c00 */
[----:B-1----:R1:W-:Y:S04]  /*4440*/  @!P0 STG.E.128 [R112.64], R88 ;  /* 0x0000005870008986 */ /* 0x0023e8000c101d16 */
[----:B--2---:R2:W-:Y:S01]  /*4450*/  @!P0 STG.E.128 [R114.64], R92 ;  /* 0x0000005c72008986 */ /* 0x0045e2000c101d16 */
[----:B-1----:R-:W-:-:S02]  /*4460*/  LEA R112, R240, UR5, 0x1 ;  /* 0x00000005f0707c11 */ /* 0x002fc4000f8e08ff */
[----:B------:R-:W-:Y:S02]  /*4470*/  LEA R113, R239, UR5, 0x1 ;  /* 0x00000005ef717c11 */ /* 0x000fe4000f8e08ff */
[----:B--2---:R-:W-:Y:S02]  /*4480*/  LEA R114, R238, UR5, 0x1 ;  /* 0x00000005ee727c11 */ /* 0x004fe4000f8e08ff */
[----:B------:R-:W-:Y:S01]  /*4490*/  LEA R115, R237, UR5, 0x1 ;  /* 0x00000005ed737c11 */ /* 0x000fe2000f8e08ff */
[----:B---3--:R-:W-:Y:S04]  /*44a0*/  @!P0 STG.E.128 [R116.64], R96 ;  /* 0x0000006074008986 */ /* 0x008fe8000c101d16 */
[----:B----4-:R-:W-:Y:S04]  /*44b0*/  @!P0 STG.E.128 [R118.64], R100 ;  /* 0x0000006476008986 */ /* 0x010fe8000c101d16 */
[----:B------:R-:W-:Y:S06]  /*44c0*/  BAR.SYNC 0x0 ;  /* 0x0000000000007b1d */ /* 0x000fec0000000000 */
[----:B------:R-:W-:Y:S04]  /*44d0*/  STS [R15], R18 ;  /* 0x000000120f007388 */ /* 0x000fe80000000800 */
[----:B------:R-:W-:Y:S01]  /*44e0*/  STS [R15+0x280], R175 ;  /* 0x000280af0f007388 */ /* 0x000fe20000000800 */
[----:B------:R-:W-:-:S03]  /*44f0*/  F2FP.PACK_AB R117, R85, R84 ;  /* 0x000000545575723e */ /* 0x000fc600000000ff */
[----:B------:R-:W-:Y:S01]  /*4500*/  STS [R15+0x10], R176 ;  /* 0x000010b00f007388 */ /* 0x000fe20000000800 */
[----:B------:R-:W-:-:S03]  /*4510*/  F2FP.PACK_AB R119, R87, R86 ;  /* 0x000000565777723e */ /* 0x000fc600000000ff */
[----:B------:R-:W-:Y:S04]  /*4520*/  STS [R15+0x290], R177 ;  /* 0x000290b10f007388 */ /* 0x000fe80000000800 */
[----:B------:R-:W-:Y:S04]  /*4530*/  STS [R15+0x20], R178 ;  /* 0x000020b20f007388 */ /* 0x000fe80000000800 */
[----:B------:R-:W-:Y:S04]  /*4540*/  STS [R15+0x2a0], R179 ;  /* 0x0002a0b30f007388 */ /* 0x000fe80000000800 */
[----:B------:R-:W-:Y:S04]  /*4550*/  STS [R15+0x30], R180 ;  /* 0x000030b40f007388 */ /* 0x000fe80000000800 */
[----:B------:R-:W-:Y:S04]  /*4560*/  STS [R15+0x2b0], R181 ;  /* 0x0002b0b50f007388 */ /* 0x000fe80000000800 */
[----:B------:R-:W-:Y:S06]  /*4570*/  BAR.SYNC 0x0 ;  /* 0x0000000000007b1d */ /* 0x000fec0000000000 */
[----:B------:R-:W1:Y:S04]  /*4580*/  LDS.128 R88, [R11] ;  /* 0x000000000b587984 */ /* 0x000e680000000c00 */
[----:B------:R-:W2:Y:S04]  /*4590*/  LDS.128 R92, [R11+0x500] ;  /* 0x000500000b5c7984 */ /* 0x000ea80000000c00 */
[----:B------:R-:W-:Y:S06]  /*45a0*/  BAR.SYNC 0x0 ;  /* 0x0000000000007b1d */ /* 0x000fec0000000000 */
[----:B------:R-:W-:Y:S04]  /*45b0*/  STS [R15], R182 ;  /* 0x000000b60f007388 */ /* 0x000fe80000000800 */
[----:B------:R-:W-:Y:S04]  /*45c0*/  STS [R15+0x280], R183 ;  /* 0x000280b70f007388 */ /* 0x000fe80000000800 */
[----:B------:R-:W-:Y:S04]  /*45d0*/  STS [R15+0x10], R196 ;  /* 0x000010c40f007388 */ /* 0x000fe80000000800 */
        /* <DEDUP_REMOVED lines=8> */
[----:B-1----:R-:W-:Y:S04]  /*4660*/  @!P0 STG.E.128 [R104.64], R88 ;  /* 0x0000005868008986 */ /* 0x002fe8000c101d16 */
[----:B--2---:R-:W-:Y:S04]  /*4670*/  @!P0 STG.E.128 [R106.64], R92 ;  /* 0x0000005c6a008986 */ /* 0x004fe8000c101d16 */
[----:B------:R-:W-:Y:S04]  /*4680*/  LDSM.16.M88.4 R192, [R112] ;  /* 0x0000000070c0783b */ /* 0x000fe80000000200 */
[----:B------:R-:W-:Y:S04]  /*4690*/  LDSM.16.M88.4 R92, [R112+0x1000] ;  /* 0x00100000705c783b */ /* 0x000fe80000000200 */
[----:B------:R-:W-:Y:S04]  /*46a0*/  LDSM.16.M88.4 R184, [R113] ;  /* 0x0000000071b8783b */ /* 0x000fe80000000200 */
[----:B------:R1:W-:Y:S04]  /*46b0*/  LDSM.16.M88.4 R168, [R113+0x1000] ;  /* 0x0010000071a8783b */ /* 0x0003e80000000200 */
[----:B------:R-:W-:Y:S04]  /*46c0*/  LDSM.16.M88.4 R164, [R114] ;  /* 0x0000000072a4783b */ /* 0x000fe80000000200 */
[----:B------:R-:W-:Y:S01]  /*46d0*/  LDSM.16.M88.4 R156, [R114+0x1000] ;  /* 0x00100000729c783b */ /* 0x000fe20000000200 */
[----:B-1----:R-:W-:-:S03]  /*46e0*/  F2FP.PACK_AB R113, R31, R30 ;  /* 0x0000001e1f71723e */ /* 0x002fc600000000ff */
[----:B---3--:R-:W-:Y:S04]  /*46f0*/  @!P0 STG.E.128 [R108.64], R96 ;  /* 0x000000606c008986 */ /* 0x008fe8000c101d16 */
[----:B----4-:R-:W-:Y:S04]  /*4700*/  @!P0 STG.E.128 [R110.64], R100 ;  /* 0x000000646e008986 */ /* 0x010fe8000c101d16 */
[----:B------:R-:W-:Y:S04]  /*4710*/  LDSM.16.M88.4 R152, [R115] ;  /* 0x000000007398783b */ /* 0x000fe80000000200 */
[----:B------:R-:W-:Y:S04]  /*4720*/  LDSM.16.M88.4 R104, [R115+0x1000] ;  /* 0x001000007368783b */ /* 0x000fe80000000200 */
[----:B------:R-:W-:Y:S06]  /*4730*/  BAR.SYNC 0x0 ;  /* 0x0000000000007b1d */ /* 0x000fec0000000000 */
[----:B------:R-:W-:Y:S01]  /*4740*/  F2FP.PACK_AB R99, R75, R74 ;  /* 0x0000004a4b63723e */ /* 0x000fe200000000ff */
[----:B------:R1:W-:Y:S01]  /*4750*/  STS [R202], R117 ;  /* 0x00000075ca007388 */ /* 0x0003e20000000800 */
[----:B------:R-:W-:-:S02]  /*4760*/  F2FP.PACK_AB R101, R77, R76 ;  /* 0x0000004c4d65723e */ /* 0x000fc400000000ff */
[----:B------:R-:W-:Y:S01]  /*4770*/  F2FP.PACK_AB R103, R79, R78 ;  /* 0x0000004e4f67723e */ /* 0x000fe200000000ff */
[----:B------:R2:W-:Y:S01]  /*4780*/  STS [R202+0x220], R119 ;  /* 0x00022077ca007388 */ /* 0x0005e20000000800 */
[----:B------:R-:W-:Y:S02]  /*4790*/  F2FP.PACK_AB R109, R81, R80 ;  /* 0x00000050516d723e */ /* 0x000fe400000000ff */
[----:B------:R-:W-:Y:S01]  /*47a0*/  F2FP.PACK_AB R111, R83, R82 ;  /* 0x00000052536f723e */ /* 0x000fe200000000ff */
[----:B------:R-:W-:Y:S01]  /*47b0*/  STS [R202+0x10], R125 ;  /* 0x0000107dca007388 */ /* 0x000fe20000000800 */
[----:B------:R-:W-:Y:S02]  /*47c0*/  F2FP.PACK_AB R115, R25, R24 ;  /* 0x000000181973723e */ /* 0x000fe400000000ff */
[----:B-1----:R-:W-:Y:S01]  /*47d0*/  F2FP.PACK_AB R117, R27, R26 ;  /* 0x0000001a1b75723e */ /* 0x002fe200000000ff */
[----:B------:R-:W-:Y:S01]  /*47e0*/  STS [R202+0x230], R99 ;  /* 0x00023063ca007388 */ /* 0x000fe20000000800 */
[----:B--2---:R-:W-:-:S03]  /*47f0*/  F2FP.PACK_AB R119, R29, R28 ;  /* 0x0000001c1d77723e */ /* 0x004fc600000000ff */
[----:B------:R-:W-:Y:S04]  /*4800*/  STS [R202+0x20], R101 ;  /* 0x00002065ca007388 */ /* 0x000fe80000000800 */
[----:B------:R-:W-:Y:S04]  /*4810*/  STS [R202+0x240], R103 ;  /* 0x00024067ca007388 */ /* 0x000fe80000000800 */
[----:B------:R-:W-:Y:S04]  /*4820*/  STS [R202+0x30], R109 ;  /* 0x0000306dca007388 */ /* 0x000fe80000000800 */
[----:B------:R-:W-:Y:S04]  /*4830*/  STS [R202+0x250], R111 ;  /* 0x0002506fca007388 */ /* 0x000fe80000000800 */
[----:B------:R-:W-:Y:S06]  /*4840*/  BAR.SYNC 0x0 ;  /* 0x0000000000007b1d */ /* 0x000fec0000000000 */
[----:B------:R-:W1:Y:S04]  /*4850*/  LDS R88, [R10] ;  /* 0x000000000a587984 */ /* 0x000e680000000800 */
[----:B------:R-:W2:Y:S04]  /*4860*/  LDS R89, [R10+0x44] ;  /* 0x000044000a597984 */ /* 0x000ea80000000800 */
[----:B------:R-:W3:Y:S04]  /*4870*/  LDS R91, [R10+0x220] ;  /* 0x000220000a5b7984 */ /* 0x000ee80000000800 */
[----:B------:R-:W4:Y:S04]  /*4880*/  LDS R90, [R10+0x264] ;  /* 0x000264000a5a7984 */ /* 0x000f280000000800 */
[----:B------:R-:W1:Y:S04]  /*4890*/  LDS R97, [R10+0x440] ;  /* 0x000440000a617984 */ /* 0x000e680000000800 */
[----:B------:R-:W1:Y:S04]  /*48a0*/  LDS R99, [R10+0x484] ;  /* 0x000484000a637984 */ /* 0x000e680000000800 */
[----:B------:R-:W1:Y:S04]  /*48b0*/  LDS R96, [R10+0x660] ;  /* 0x000660000a607984 */ /* 0x000e680000000800 */
[----:B------:R-:W1:Y:S04]  /*48c0*/  LDS R101, [R10+0x6a4] ;  /* 0x0006a4000a657984 */ /* 0x000e680000000800 */
[----:B------:R-:W-:Y:S06]  /*48d0*/  BAR.SYNC 0x0 ;  /* 0x0000000000007b1d */ /* 0x000fec0000000000 */
[----:B------:R-:W-:Y:S04]  /*48e0*/  STS [R202+0x20], R121 ;  /* 0x00002079ca007388 */ /* 0x000fe80000000800 */
[----:B------:R-:W-:Y:S04]  /*48f0*/  STS [R202+0x240], R123 ;  /* 0x0002407bca007388 */ /* 0x000fe80000000800 */
[----:B------:R-:W-:Y:S04]  /*4900*/  STS [R202+0x30], R122 ;  /* 0x0000307aca007388 */ /* 0x000fe80000000800 */
[----:B------:R-:W-:Y:S04]  /*4910*/  STS [R202+0x250], R120 ;  /* 0x00025078ca007388 */ /* 0x000fe80000000800 */
[----:B------:R-:W-:Y:S04]  /*4920*/  STS [R202+0x230], R113 ;  /* 0x00023071ca007388 */ /* 0x000fe80000000800 */
[----:B------:R-:W-:Y:S04]  /*4930*/  STS [R202], R115 ;  /* 0x00000073ca007388 */ /* 0x000fe80000000800 */
[----:B------:R-:W-:Y:S04]  /*4940*/  STS [R202+0x220], R117 ;  /* 0x00022075ca007388 */ /* 0x000fe80000000800 */
[----:B------:R-:W-:Y:S04]  /*4950*/  STS [R202+0x10], R119 ;  /* 0x00001077ca007388 */ /* 0x000fe80000000800 */
[----:B------:R-:W-:Y:S06]  /*4960*/  BAR.SYNC 0x0 ;  /* 0x0000000000007b1d */ /* 0x000fec0000000000 */
[----:B------:R-:W2:Y:S04]  /*4970*/  LDS R103, [R10] ;  /* 0x000000000a677984 */ /* 0x000ea80000000800 */
[----:B------:R-:W3:Y:S04]  /*4980*/  LDS R98, [R10+0x44] ;  /* 0x000044000a627984 */ /* 0x000ee80000000800 */
[----:B------:R-:W4:Y:S04]  /*4990*/  LDS R109, [R10+0x220] ;  /* 0x000220000a6d7984 */ /* 0x000f280000000800 */
[----:B------:R-:W4:Y:S04]  /*49a0*/  LDS R100, [R10+0x264] ;  /* 0x000264000a647984 */ /* 0x000f280000000800 */
[----:B------:R-:W4:Y:S04]  /*49b0*/  LDS R102, [R10+0x440] ;  /* 0x000440000a667984 */ /* 0x000f280000000800 */
[----:B------:R-:W4:Y:S04]  /*49c0*/  LDS R111, [R10+0x484] ;  /* 0x000484000a6f7984 */ /* 0x000f280000000800 */
[----:B------:R-:W4:Y:S04]  /*49d0*/  LDS R108, [R10+0x660] ;  /* 0x000660000a6c7984 */ /* 0x000f280000000800 */
[----:B------:R-:W4:Y:S04]  /*49e0*/  LDS R113, [R10+0x6a4] ;  /* 0x0006a4000a717984 */ /* 0x000f280000000800 */
[----:B------:R-:W-:Y:S06]  /*49f0*/  BAR.SYNC 0x0 ;  /* 0x0000000000007b1d */ /* 0x000fec0000000000 */
[----:B-1----:R-:W-:Y:S04]  /*4a00*/  STS [R9+0x1b000], R88 ;  /* 0x01b0005809007388 */ /* 0x002fe80000000800 */
[----:B--2---:R-:W-:Y:S04]  /*4a10*/  STS [R246+0x1b000], R89 ;  /* 0x01b00059f6007388 */ /* 0x004fe80000000800 */
[----:B---3--:R-:W-:Y:S04]  /*4a20*/  STS [R232+0x1b000], R91 ;  /* 0x01b0005be8007388 */ /* 0x008fe80000000800 */
[----:B----4-:R-:W-:Y:S04]  /*4a30*/  STS [R233+0x1b000], R90 ;  /* 0x01b0005ae9007388 */ /* 0x010fe80000000800 */
[----:B------:R-:W-:Y:S04]  /*4a40*/  STS [R234+0x1b000], R97 ;  /* 0x01b00061ea007388 */ /* 0x000fe80000000800 */
[----:B------:R-:W-:Y:S04]  /*4a50*/  STS [R236+0x1b000], R99 ;  /* 0x01b00063ec007388 */ /* 0x000fe80000000800 */
[----:B------:R-:W-:Y:S04]  /*4a60*/  STS [R243+0x1b000], R96 ;  /* 0x01b00060f3007388 */ /* 0x000fe80000000800 */
[----:B------:R1:W-:Y:S04]  /*4a70*/  STS [R244+0x1b000], R101 ;  /* 0x01b00065f4007388 */ /* 0x0003e80000000800 */
[----:B------:R-:W-:Y:S04]  /*4a80*/  STS [R210+0x1b000], R103 ;  /* 0x01b00067d2007388 */ /* 0x000fe80000000800 */
[----:B------:R-:W-:Y:S01]  /*4a90*/  STS [R209+0x1b000], R98 ;  /* 0x01b00062d1007388 */ /* 0x000fe20000000800 */
[----:B-1----:R-:W-:-:S03]  /*4aa0*/  LEA R101, R240, UR32, 0x1 ;  /* 0x00000020f0657c11 */ /* 0x002fc6000f8e08ff */
[----:B------:R-:W-:Y:S04]  /*4ab0*/  STS [R208+0x1b000], R109 ;  /* 0x01b0006dd0007388 */ /* 0x000fe80000000800 */
[----:B------:R-:W-:Y:S04]  /*4ac0*/  STS [R211+0x1b000], R100 ;  /* 0x01b00064d3007388 */ /* 0x000fe80000000800 */
[----:B------:R-:W-:Y:S04]  /*4ad0*/  STS [R207+0x1b000], R102 ;  /* 0x01b00066cf007388 */ /* 0x000fe80000000800 */
[----:B------:R-:W-:Y:S04]  /*4ae0*/  STS [R206+0x1b000], R111 ;  /* 0x01b0006fce007388 */ /* 0x000fe80000000800 */
[----:B------:R-:W-:Y:S04]  /*4af0*/  STS [R205+0x1b000], R108 ;  /* 0x01b0006ccd007388 */ /* 0x000fe80000000800 */
[----:B------:R-:W-:Y:S04]  /*4b00*/  STS [R204+0x1b000], R113 ;  /* 0x01b00071cc007388 */ /* 0x000fe80000000800 */
[----:B------:R-:W-:Y:S06]  /*4b10*/  BAR.SYNC 0x0 ;  /* 0x0000000000007b1d */ /* 0x000fec0000000000 */
[----:B------:R-:W-:Y:S04]  /*4b20*/  LDSM.16.M88.4 R144, [R101] ;  /* 0x000000006590783b */ /* 0x000fe80000000200 */
[----:B------:R-:W-:Y:S04]  /*4b30*/  LDSM.16.M88.4 R96, [R101+0x1000] ;  /* 0x001000006560783b */ /* 0x000fe80000000200 */
[----:B------:R-:W-:Y:S04]  /*4b40*/  LDSM.16.M88.4 R136, [R132] ;  /* 0x000000008488783b */ /* 0x000fe80000000200 */
[----:B------:R-:W-:Y:S04]  /*4b50*/  LDSM.16.M88.4 R88, [R132+0x1000] ;  /* 0x001000008458783b */ /* 0x000fe80000000200 */
[----:B------:R-:W-:Y:S04]  /*4b60*/  LDSM.16.M88.4 R128, [R212] ;  /* 0x00000000d480783b */ /* 0x000fe80000000200 */
[----:B------:R-:W-:Y:S04]  /*4b70*/  LDSM.16.M88.4 R124, [R212+0x1000] ;  /* 0x00100000d47c783b */ /* 0x000fe80000000200 */
[----:B------:R-:W-:Y:S04]  /*4b80*/  LDSM.16.M88.4 R120, [R213] ;  /* 0x00000000d578783b */ /* 0x000fe80000000200 */
[----:B------:R-:W-:Y:S04]  /*4b90*/  LDSM.16.M88.4 R108, [R213+0x1000] ;  /* 0x00100000d56c783b */ /* 0x000fe80000000200 */
[----:B------:R-:W-:Y:S04]  /*4ba0*/  LDSM.16.MT88.4 R188, [R12+0x1b000] ;  /* 0x01b000000cbc783b */ /* 0x000fe80000004200 */
[----:B------:R-:W-:Y:S04]  /*4bb0*/  LDSM.16.MT88.4 R112, [R12+0x1b400] ;  /* 0x01b400000c70783b */ /* 0x000fe80000004200 */
[----:B------:R-:W-:Y:S04]  /*4bc0*/  LDSM.16.MT88.4 R160, [R12+0x1b800] ;  /* 0x01b800000ca0783b */ /* 0x000fe80000004200 */
[----:B------:R-:W-:Y:S04]  /*4bd0*/  LDSM.16.MT88.4 R148, [R12+0x1bc00] ;  /* 0x01bc00000c94783b */ /* 0x000fe80000004200 */
[----:B------:R-:W-:Y:S04]  /*4be0*/  LDSM.16.MT88.4 R100, [R13+0x1b000] ;  /* 0x01b000000d64783b */ /* 0x000fe80000004200 */
[----:B------:R-:W-:Y:S04]  /*4bf0*/  LDSM.16.MT88.4 R116, [R13+0x1b400] ;  /* 0x01b400000d74783b */ /* 0x000fe80000004200 */
[----:B------:R-:W-:Y:S04]  /*4c00*/  LDSM.16.MT88.4 R140, [R13+0x1b800] ;  /* 0x01b800000d8c783b */ /* 0x000fe80000004200 */
[----:B------:R-:W-:Y:S04]  /*4c10*/  LDSM.16.MT88.4 R132, [R13+0x1bc00] ;  /* 0x01bc00000d84783b */ /* 0x000fe80000004200 */
        /* <DEDUP_REMOVED lines=37> */
[----:B-1----:R1:W-:Y:S04]  /*4e70*/  STS [R9+0x1b000], R18 ;  /* 0x01b0001209007388 */ /* 0x0023e80000000800 */
[----:B--2---:R-:W-:Y:S04]  /*4e80*/  STS [R246+0x1b000], R181 ;  /* 0x01b000b5f6007388 */ /* 0x004fe80000000800 */
[----:B---3--:R2:W-:Y:S01]  /*4e90*/  STS [R232+0x1b000], R175 ;  /* 0x01b000afe8007388 */ /* 0x0085e20000000800 */
[----:B-1----:R-:W-:-:S03]  /*4ea0*/  LEA R18, P5, R19, UR18, 0x1 ;  /* 0x0000001213127c11 */ /* 0x002fc6000f8a08ff */
[----:B----4-:R1:W-:Y:S01]  /*4eb0*/  STS [R233+0x1b000], R176 ;  /* 0x01b000b0e9007388 */ /* 0x0103e20000000800 */
[----:B------:R-:W-:-:S03]  /*4ec0*/  LEA.HI.X R19, R19, UR19, R20, 0x1, P5 ;  /* 0x0000001313137c11 */ /* 0x000fc6000a8f0c14 */
[----:B------:R3:W-:Y:S01]  /*4ed0*/  STS [R234+0x1b000], R177 ;  /* 0x01b000b1ea007388 */ /* 0x0007e20000000800 */
[----:B------:R-:W-:-:S03]  /*4ee0*/  LEA R20, P5, R21, UR18, 0x1 ;  /* 0x0000001215147c11 */ /* 0x000fc6000f8a08ff */
[----:B--2---:R-:W2:Y:S01]  /*4ef0*/  LDL R232, [R1+0x4] ;  /* 0x0000040001e87983 */ /* 0x004ea20000100800 */
[----:B------:R-:W-:Y:S02]  /*4f00*/  LEA.HI.X R21, R21, UR19, R22, 0x1, P5 ;  /* 0x0000001315157c11 */ /* 0x000fe4000a8f0c16 */
[C---:B------:R-:W-:Y:S01]  /*4f10*/  LEA R22, P5, R23.reuse, UR18, 0x1 ;  /* 0x0000001217167c11 */ /* 0x040fe2000f8a08ff */
[----:B-1----:R-:W4:Y:S03]  /*4f20*/  LDL R233, [R1+0x8] ;  /* 0x0000080001e97983 */ /* 0x002f260000100800 */
[----:B------:R-:W-:Y:S01]  /*4f30*/  LEA.HI.X R23, R23, UR19, R174, 0x1, P5 ;  /* 0x0000001317177c11 */ /* 0x000fe2000a8f0cae */
[----:B---3--:R-:W3:Y:S01]  /*4f40*/  LDL R234, [R1+0xc] ;  /* 0x00000c0001ea7983 */ /* 0x008ee20000100800 */
[----:B------:R-:W-:-:S03]  /*4f50*/  LEA R200, P5, R172, UR18, 0x1 ;  /* 0x00000012acc87c11 */ /* 0x000fc6000f8a08ff */
[----:B------:R-:W-:Y:S01]  /*4f60*/  STS [R236+0x1b000], R178 ;  /* 0x01b000b2ec007388 */ /* 0x000fe20000000800 */
[----:B------:R-:W-:-:S03]  /*4f70*/  LEA.HI.X R201, R172, UR19, R173, 0x1, P5 ;  /* 0x00000013acc97c11 */ /* 0x000fc6000a8f0cad */
[----:B------:R1:W-:Y:S01]  /*4f80*/  STS [R243+0x1b000], R179 ;  /* 0x01b000b3f3007388 */ /* 0x0003e20000000800 */
[C---:B------:R-:W5:Y:S03]  /*4f90*/  HMMA.16816.F32 R172, R192.reuse, R188, RZ ;  /* 0x000000bcc0ac723c */ /* 0x040f6600000018ff */
[----:B------:R1:W-:Y:S05]  /*4fa0*/  STS [R244+0x1b000], R180 ;  /* 0x01b000b4f4007388 */ /* 0x0003ea0000000800 */
[C---:B-1----:R-:W5:Y:S08]  /*4fb0*/  HMMA.16816.F32 R176, R192.reuse, R190, RZ ;  /* 0x000000bec0b0723c */ /* 0x042f7000000018ff */
[C---:B------:R-:W5:Y:S08]  /*4fc0*/  HMMA.16816.F32 R180, R192.reuse, R100, RZ ;  /* 0x00000064c0b4723c */ /* 0x040f7000000018ff */
[----:B------:R-:W5:Y:S08]  /*4fd0*/  HMMA.16816.F32 R192, R192, R102, RZ ;  /* 0x00000066c0c0723c */ /* 0x000f7000000018ff */
[C---:B-----5:R-:W-:Y:S08]  /*4fe0*/  HMMA.16816.F32 R172, R184.reuse, R112, R172 ;  /* 0x00000070b8ac723c */ /* 0x060ff000000018ac */
[C---:B------:R-:W-:Y:S08]  /*4ff0*/  HMMA.16816.F32 R176, R184.reuse, R114, R176 ;  /* 0x00000072b8b0723c */ /* 0x040ff000000018b0 */
[C---:B------:R-:W-:Y:S08]  /*5000*/  HMMA.16816.F32 R180, R184.reuse, R116, R180 ;  /* 0x00000074b8b4723c */ /* 0x040ff000000018b4 */
[----:B------:R-:W-:Y:S08]  /*5010*/  HMMA.16816.F32 R184, R184, R118, R192 ;  /* 0x00000076b8b8723c */ /* 0x000ff000000018c0 */
[C---:B------:R-:W5:Y:S08]  /*5020*/  HMMA.16816.F32 R192, R92.reuse, R188, RZ ;  /* 0x000000bc5cc0723c */ /* 0x040f7000000018ff */
[C---:B------:R-:W5:Y:S08]  /*5030*/  HMMA.16816.F32 R188, R92.reuse, R190, RZ ;  /* 0x000000be5cbc723c */ /* 0x040f7000000018ff */
[C---:B------:R-:W5:Y:S08]  /*5040*/  HMMA.16816.F32 R196, R92.reuse, R100, RZ ;  /* 0x000000645cc4723c */ /* 0x040f7000000018ff */
[----:B------:R-:W5:Y:S08]  /*5050*/  HMMA.16816.F32 R92, R92, R102, RZ ;  /* 0x000000665c5c723c */ /* 0x000f7000000018ff */
[C---:B-----5:R-:W5:Y:S08]  /*5060*/  HMMA.16816.F32 R192, R168.reuse, R112, R192 ;  /* 0x00000070a8c0723c */ /* 0x060f7000000018c0 */
[C---:B------:R-:W5:Y:S08]  /*5070*/  HMMA.16816.F32 R188, R168.reuse, R114, R188 ;  /* 0x00000072a8bc723c */ /* 0x040f7000000018bc */
[C---:B------:R-:W5:Y:S01]  /*5080*/  HMMA.16816.F32 R196, R168.reuse, R116, R196 ;  /* 0x00000074a8c4723c */ /* 0x040f6200000018c4 */
[----:B------:R-:W-:Y:S07]  /*5090*/  STS [R210+0x1b000], R219 ;  /* 0x01b000dbd2007388 */ /* 0x000fee0000000800 */
[----:B------:R5:W5:Y:S01]  /*50a0*/  HMMA.16816.F32 R92, R168, R118, R92 ;  /* 0x00000076a85c723c */ /* 0x000b62000000185c */
[----:B------:R-:W-:Y:S04]  /*50b0*/  STS [R209+0x1b000], R218 ;  /* 0x01b000dad1007388 */ /* 0x000fe80000000800 */
[----:B------:R-:W-:Y:S03]  /*50c0*/  STS [R208+0x1b000], R217 ;  /* 0x01b000d9d0007388 */ /* 0x000fe60000000800 */
[C---:B------:R-:W5:Y:S01]  /*50d0*/  HMMA.16816.F32 R176, R164.reuse, R162, R176 ;  /* 0x000000a2a4b0723c */ /* 0x040f6200000018b0 */
[----:B------:R-:W-:Y:S04]  /*50e0*/  STS [R211+0x1b000], R216 ;  /* 0x01b000d8d3007388 */ /* 0x000fe80000000800 */
[----:B------:R-:W-:Y:S03]  /*50f0*/  STS [R207+0x1b000], R215 ;  /* 0x01b000d7cf007388 */ /* 0x000fe60000000800 */
[-C--:B------:R-:W5:Y:S01]  /*5100*/  HMMA.16816.F32 R172, R164, R160.reuse, R172 ;  /* 0x000000a0a4ac723c */ /* 0x080f6200000018ac */
[----:B------:R-:W-:Y:S07]  /*5110*/  STS [R206+0x1b000], R214 ;  /* 0x01b000d6ce007388 */ /* 0x000fee0000000800 */
[C---:B-----5:R-:W5:Y:S01]  /*5120*/  HMMA.16816.F32 R192, R156.reuse, R160, R192 ;  /* 0x000000a09cc0723c */ /* 0x060f6200000018c0 */
[----:B------:R-:W-:Y:S04]  /*5130*/  STS [R205+0x1b000], R213 ;  /* 0x01b000d5cd007388 */ /* 0x000fe80000000800 */
[----:B------:R-:W-:Y:S03]  /*5140*/  STS [R204+0x1b000], R212 ;  /* 0x01b000d4cc007388 */ /* 0x000fe60000000800 */
[----:B------:R-:W5:Y:S01]  /*5150*/  HMMA.16816.F32 R188, R156, R162, R188 ;  /* 0x000000a29cbc723c */ /* 0x000f6200000018bc */
[----:B------:R-:W-:Y:S06]  /*5160*/  BAR.SYNC 0x0 ;  /* 0x0000000000007b1d */ /* 0x000fec0000000000 */
[----:B------:R-:W1:Y:S01]  /*5170*/  LDSM.16.MT88.4 R112, [R12+0x1b000] ;  /* 0x01b000000c70783b */ /* 0x000e620000004200 */
[-C--:B------:R-:W5:Y:S03]  /*5180*/  HMMA.16816.F32 R180, R164, R140.reuse, R180 ;  /* 0x0000008ca4b4723c */ /* 0x080f6600000018b4 */
[----:B------:R-:W1:Y:S04]  /*5190*/  LDSM.16.MT88.4 R100, [R13+0x1b000] ;  /* 0x01b000000d64783b */ /* 0x000e680000004200 */
[----:B------:R-:W-:Y:S01]  /*51a0*/  LDSM.16.MT88.4 R116, [R13+0x1b400] ;  /* 0x01b400000d74783b */ /* 0x000fe20000004200 */
[C---:B------:R-:W5:Y:S08]  /*51b0*/  HMMA.16816.F32 R196, R156.reuse, R140, R196 ;  /* 0x0000008c9cc4723c */ /* 0x040f7000000018c4 */
[----:B------:R-:W5:Y:S08]  /*51c0*/  HMMA.16816.F32 R92, R156, R142, R92 ;  /* 0x0000008e9c5c723c */ /* 0x000f70000000185c */
[C---:B------:R-:W5:Y:S08]  /*51d0*/  HMMA.16816.F32 R176, R152.reuse, R150, R176 ;  /* 0x0000009698b0723c */ /* 0x040f7000000018b0 */
[-C--:B------:R-:W5:Y:S08]  /*51e0*/  HMMA.16816.F32 R172, R152, R148.reuse, R172 ;  /* 0x0000009498ac723c */ /* 0x080f7000000018ac */
[----:B-----5:R-:W5:Y:S08]  /*51f0*/  HMMA.16816.F32 R192, R104, R148, R192 ;  /* 0x0000009468c0723c */ /* 0x020f7000000018c0 */
[----:B------:R5:W-:Y:S02]  /*5200*/  HMMA.16816.F32 R184, R164, R142, R184 ;  /* 0x0000008ea4b8723c */ /* 0x000be400000018b8 */
[----:B-----5:R-:W2:Y:S06]  /*5210*/  LDSM.16.MT88.4 R140, [R12+0x1b400] ;  /* 0x01b400000c8c783b */ /* 0x020eac0000004200 */
[----:B------:R-:W5:Y:S08]  /*5220*/  HMMA.16816.F32 R188, R104, R150, R188 ;  /* 0x0000009668bc723c */ /* 0x000f7000000018bc */
[-C--:B------:R-:W5:Y:S08]  /*5230*/  HMMA.16816.F32 R180, R152, R132.reuse, R180 ;  /* 0x0000008498b4723c */ /* 0x080f7000000018b4 */
[C---:B------:R-:W5:Y:S08]  /*5240*/  HMMA.16816.F32 R196, R104.reuse, R132, R196 ;  /* 0x0000008468c4723c */ /* 0x040f7000000018c4 */
[----:B------:R5:W5:Y:S02]  /*5250*/  HMMA.16816.F32 R92, R104, R134, R92 ;  /* 0x00000086685c723c */ /* 0x000b64000000185c */
[----:B-----5:R-:W-:Y:S06]  /*5260*/  LDSM.16.MT88.4 R104, [R13+0x1b800] ;  /* 0x01b800000d68783b */ /* 0x020fec0000004200 */
[C---:B-1----:R-:W5:Y:S08]  /*5270*/  HMMA.16816.F32 R176, R144.reuse, R114, R176 ;  /* 0x0000007290b0723c */ /* 0x042f7000000018b0 */
[-C--:B------:R-:W5:Y:S08]  /*5280*/  HMMA.16816.F32 R172, R144, R112.reuse, R172 ;  /* 0x0000007090ac723c */ /* 0x080f7000000018ac */
[C---:B------:R-:W5:Y:S08]  /*5290*/  HMMA.16816.F32 R192, R96.reuse, R112, R192 ;  /* 0x0000007060c0723c */ /* 0x040f7000000018c0 */
[----:B------:R5:W-:Y:S02]  /*52a0*/  HMMA.16816.F32 R188, R96, R114, R188 ;  /* 0x0000007260bc723c */ /* 0x000be400000018bc */
[----:B-----5:R-:W1:Y:S06]  /*52b0*/  LDSM.16.MT88.4 R112, [R12+0x1b800] ;  /* 0x01b800000c70783b */ /* 0x020e6c0000004200 */
[----:B------:R-:W5:Y:S08]  /*52c0*/  HMMA.16816.F32 R180, R144, R100, R180 ;  /* 0x0000006490b4723c */ /* 0x000f7000000018b4 */
[----:B------:R-:W5:Y:S08]  /*52d0*/  HMMA.16816.F32 R184, R152, R134, R184 ;  /* 0x0000008698b8723c */ /* 0x000f7000000018b8 */
[C---:B------:R-:W5:Y:S08]  /*52e0*/  HMMA.16816.F32 R196, R96.reuse, R100, R196 ;  /* 0x0000006460c4723c */ /* 0x040f7000000018c4 */
[----:B------:R5:W5:Y:S02]  /*52f0*/  HMMA.16816.F32 R92, R96, R102, R92 ;  /* 0x00000066605c723c */ /* 0x000b64000000185c */
[----:B-----5:R-:W1:Y:S06]  /*5300*/  LDSM.16.MT88.4 R96, [R12+0x1bc00] ;  /* 0x01bc00000c60783b */ /* 0x020e6c0000004200 */
[C---:B--2---:R-:W5:Y:S08]  /*5310*/  HMMA.16816.F32 R176, R136.reuse, R142, R176 ;  /* 0x0000008e88b0723c */ /* 0x044f7000000018b0 */
[-C--:B------:R-:W5:Y:S08]  /*5320*/  HMMA.16816.F32 R172, R136, R140.reuse, R172 ;  /* 0x0000008c88ac723c */ /* 0x080f7000000018ac */
[----:B------:R-:W5:Y:S08]  /*5330*/  HMMA.16816.F32 R192, R88, R140, R192 ;  /* 0x0000008c58c0723c */ /* 0x000f7000000018c0 */
[----:B------:R-:W5:Y:S08]  /*5340*/  HMMA.16816.F32 R180, R136, R116, R180 ;  /* 0x0000007488b4723c */ /* 0x000f7000000018b4 */
[----:B------:R5:W5:Y:S02]  /*5350*/  HMMA.16816.F32 R184, R144, R102, R184 ;  /* 0x0000006690b8723c */ /* 0x000b6400000018b8 */
[----:B-----5:R-:W2:Y:S06]  /*5360*/  LDSM.16.MT88.4 R100, [R13+0x1bc00] ;  /* 0x01bc00000d64783b */ /* 0x020eac0000004200 */
[C---:B------:R-:W5:Y:S01]  /*5370*/  HMMA.16816.F32 R196, R88.reuse, R116, R196 ;  /* 0x0000007458c4723c */ /* 0x040f6200000018c4 */
[----:B------:R-:W2:Y:S07]  /*5380*/  S2R R246, SR_TID.X ;  /* 0x0000000000f67919 */ /* 0x000eae0000002100 */
[C---:B------:R-:W5:Y:S08]  /*5390*/  HMMA.16816.F32 R188, R88.reuse, R142, R188 ;  /* 0x0000008e58bc723c */ /* 0x040f7000000018bc */
[----:B------:R5:W-:Y:S07]  /*53a0*/  HMMA.16816.F32 R92, R88, R118, R92 ;  /* 0x00000076585c723c */ /* 0x000bee000000185c */
[----:B-----5:R-:W-:Y:S01]  /*53b0*/  IMAD.IADD R88, R14, 0x1, R221 ;  /* 0x000000010e587824 */ /* 0x020fe200078e02dd */
[----:B-1----:R-:W5:Y:S04]  /*53c0*/  HMMA.16816.F32 R176, R128, R114, R176 ;  /* 0x0000007280b0723c */ /* 0x002f6800000018b0 */
[----:B------:R-:W-:-:S04]  /*53d0*/  LEA R88, R88, UR31, 0x1 ;  /* 0x0000001f58587c11 */ /* 0x000fc8000f8e08ff */
[-C--:B------:R-:W5:Y:S01]  /*53e0*/  HMMA.16816.F32 R172, R128, R112.reuse, R172 ;  /* 0x0000007080ac723c */ /* 0x080f6200000018ac */
[----:B------:R-:W1:Y:S04]  /*53f0*/  LDS R89, [R88+0x10] ;  /* 0x0000100058597984 */ /* 0x000e680000000800 */
[----:B------:R-:W1:Y:S03]  /*5400*/  LDS R90, [R88+0x200] ;  /* 0x00020000585a7984 */ /* 0x000e660000000800 */
[----:B------:R-:W5:Y:S08]  /*5410*/  HMMA.16816.F32 R192, R124, R112, R192 ;  /* 0x000000707cc0723c */ /* 0x000f7000000018c0 */
[----:B------:R-:W5:Y:S08]  /*5420*/  HMMA.16816.F32 R180, R128, R104, R180 ;  /* 0x0000006880b4723c */ /* 0x000f7000000018b4 */
[----:B------:R-:W5:Y:S08]  /*5430*/  HMMA.16816.F32 R184, R136, R118, R184 ;  /* 0x0000007688b8723c */ /* 0x000f7000000018b8 */
[----:B------:R5:W-:Y:S02]  /*5440*/  HMMA.16816.F32 R196, R124, R104, R196 ;  /* 0x000000687cc4723c */ /* 0x000be400000018c4 */
[----:B-----5:R-:W1:Y:S01]  /*5450*/  LDS R105, [R88+0x20] ;  /* 0x0000200058697984 */ /* 0x020e620000000800 */
[----:B--2---:R-:W-:-:S05]  /*5460*/  IMAD.SHL.U32 R91, R246, 0x2, RZ ;  /* 0x00000002f65b7824 */ /* 0x004fca00078e00ff */
[----:B------:R5:W5:Y:S02]  /*5470*/  HMMA.16816.F32 R188, R124, R114, R188 ;  /* 0x000000727cbc723c */ /* 0x000b6400000018bc */
[----:B-----5:R-:W-:Y:S06]  /*5480*/  LDS R114, [R88+0xa00] ;  /* 0x000a000058727984 */ /* 0x020fec0000000800 */
[C---:B------:R-:W5:Y:S08]  /*5490*/  HMMA.16816.F32 R176, R120.reuse, R98, R176 ;  /* 0x0000006278b0723c */ /* 0x040f7000000018b0 */
[-C--:B------:R-:W5:Y:S08]  /*54a0*/  HMMA.16816.F32 R172, R120, R96.reuse, R172 ;  /* 0x0000006078ac723c */ /* 0x080f7000000018ac */
[----:B------:R5:W-:Y:S07]  /*54b0*/  HMMA.16816.F32 R192, R108, R96, R192 ;  /* 0x000000606cc0723c */ /* 0x000bee00000018c0 */
[----:B-----5:R-:W-:-:S02]  /*54c0*/  LOP3.LUT R96, R14, 0x6, R91, 0xf8, !PT ;  /* 0x000000060e607812 */ /* 0x020fc400078ef85b */
[----:B------:R-:W-:Y:S02]  /*54d0*/  LOP3.LUT R97, R222, 0x6, R91, 0xf8, !PT ;  /* 0x00000006de617812 */ /* 0x000fe400078ef85b */
[----:B------:R-:W-:Y:S02]  /*54e0*/  LEA R91, R96, UR31, 0x1 ;  /* 0x0000001f605b7c11 */ /* 0x000fe4000f8e08ff */
[----:B------:R-:W-:Y:S01]  /*54f0*/  LEA R97, R97, UR31, 0x1 ;  /* 0x0000001f61617c11 */ /* 0x000fe2000f8e08ff */
[----:B------:R5:W-:Y:S02]  /*5500*/  HMMA.16816.F32 R92, R124, R106, R92 ;  /* 0x0000006a7c5c723c */ /* 0x000be4000000185c */
[----:B-----5:R-:W2:Y:S01]  /*5510*/  LDL R125, [R1] ;  /* 0x00000000017d7983 */ /* 0x020ea20000100800 */
[----:B---3--:R-:W-:-:S03]  /*5520*/  IMAD.IADD R96, R14, 0x1, R234 ;  /* 0x000000010e607824 */ /* 0x008fc600078e02ea */
[----:B------:R-:W3:Y:S02]  /*5530*/  LDS R91, [R91] ;  /* 0x000000005b5b7984 */ /* 0x000ee40000000800 */
[----:B------:R-:W5:Y:S01]  /*5540*/  HMMA.16816.F32 R180, R120, R100, R180 ;  /* 0x0000006478b4723c */ /* 0x000f6200000018b4 */
[----:B------:R-:W-:-:S05]  /*5550*/  LEA R96, R96, UR31, 0x1 ;  /* 0x0000001f60607c11 */ /* 0x000fca000f8e08ff */
[----:B------:R-:W-:Y:S02]  /*5560*/  LDS R104, [R96+0x200] ;  /* 0x0002000060687984 */ /* 0x000fe40000000800 */
[----:B------:R5:W5:Y:S02]  /*5570*/  HMMA.16816.F32 R184, R128, R106, R184 ;  /* 0x0000006a80b8723c */ /* 0x000b6400000018b8 */
[----:B-----5:R-:W3:Y:S04]  /*5580*/  LDS R107, [R97] ;  /* 0x00000000616b7984 */ /* 0x020ee80000000800 */
[----:B------:R1:W-:Y:S02]  /*5590*/  LDS R106, [R88+0x30] ;  /* 0x00003000586a7984 */ /* 0x0003e40000000800 */
[C---:B------:R5:W5:Y:S02]  /*55a0*/  HMMA.16816.F32 R188, R108.reuse, R98, R188 ;  /* 0x000000626cbc723c */ /* 0x040b6400000018bc */
[----:B------:R3:W3:Y:S05]  /*55b0*/  LDS R115, [R96+0xa00] ;  /* 0x000a000060737984 */ /* 0x0006ea0000000800 */
[----:B-1---5:R-:W-:Y:S01]  /*55c0*/  HADD2.F32 R98, -RZ, R89.H1_H1 ;  /* 0x30000059ff627230 */ /* 0x022fe20000004100 */
[----:B------:R5:W-:Y:S01]  /*55d0*/  HMMA.16816.F32 R196, R108, R100, R196 ;  /* 0x000000646cc4723c */ /* 0x000be200000018c4 */
[----:B------:R-:W-:-:S06]  /*55e0*/  HADD2.F32 R99, -RZ, R90.H0_H0 ;  /* 0x2000005aff637230 */ /* 0x000fcc0000004100 */
[----:B-----5:R-:W-:Y:S01]  /*55f0*/  HADD2.F32 R101, -RZ, R89.H0_H0 ;  /* 0x20000059ff657230 */ /* 0x020fe20000004100 */
[----:B------:R-:W-:Y:S01]  /*5600*/  FADD R98, -R177, R98 ;  /* 0x00000062b1627221 */ /* 0x000fe20000000100 */
[----:B------:R-:W-:-:S03]  /*5610*/  HADD2.F32 R90, -RZ, R90.H1_H1 ;  /* 0x3000005aff5a7230 */ /* 0x000fc60000004100 */
[----:B------:R-:W-:Y:S01]  /*5620*/  FADD R101, -R176, R101 ;  /* 0x00000065b0657221 */ /* 0x000fe20000000100 */
[C---:B------:R-:W-:Y:S02]  /*5630*/  IMAD.IADD R88, R14.reuse, 0x1, R232 ;  /* 0x000000010e587824 */ /* 0x040fe400078e02e8 */
[----:B----4-:R-:W-:Y:S02]  /*5640*/  IMAD.IADD R89, R14, 0x1, R233 ;  /* 0x000000010e597824 */ /* 0x010fe400078e02e9 */
[----:B------:R-:W-:Y:S01]  /*5650*/  F2FP.PACK_AB R101, R98, R101 ;  /* 0x000000656265723e */ /* 0x000fe200000000ff */
[--C-:B------:R-:W-:Y:S01]  /*5660*/  HADD2.F32 R98, -RZ, R105.reuse.H1_H1 ;  /* 0x30000069ff627230 */ /* 0x100fe20000004100 */
[----:B------:R-:W-:Y:S01]  /*5670*/  FADD R99, -R174, R99 ;  /* 0x00000063ae637221 */ /* 0x000fe20000000100 */
[----:B------:R-:W-:Y:S01]  /*5680*/  FADD R90, -R175, R90 ;  /* 0x0000005aaf5a7221 */ /* 0x000fe20000000100 */
[----:B------:R-:W-:Y:S02]  /*5690*/  LEA R88, R88, UR31, 0x1 ;  /* 0x0000001f58587c11 */ /* 0x000fe4000f8e08ff */
[----:B------:R-:W-:Y:S01]  /*56a0*/  LEA R89, R89, UR31, 0x1 ;  /* 0x0000001f59597c11 */ /* 0x000fe2000f8e08ff */
[----:B------:R-:W-:Y:S01]  /*56b0*/  FADD R181, -R181, R98 ;  /* 0x00000062b5b57221 */ /* 0x000fe20000000100 */
[----:B------:R-:W-:Y:S01]  /*56c0*/  F2FP.PACK_AB R100, R90, R99 ;  /* 0x000000635a64723e */ /* 0x000fe200000000ff */
[----:B------:R-:W1:Y:S04]  /*56d0*/  LDS R98, [R88+0x200] ;  /* 0x0002000058627984 */ /* 0x000e680000000800 */
[----:B------:R-:W4:Y:S01]  /*56e0*/  LDS R99, [R89+0x200] ;  /* 0x0002000059637984 */ /* 0x000f220000000800 */
[----:B------:R-:W-:Y:S01]  /*56f0*/  HADD2.F32 R97, -RZ, R105.H0_H0 ;  /* 0x20000069ff617230 */ /* 0x000fe20000004100 */
[----:B------:R-:W5:Y:S01]  /*5700*/  HMMA.16816.F32 R184, R120, R102, R184 ;  /* 0x0000006678b8723c */ /* 0x000f6200000018b8 */
[----:B---3--:R-:W-:-:S07]  /*5710*/  HADD2.F32 R96, -RZ, R91.H1_H1 ;  /* 0x3000005bff607230 */ /* 0x008fce0000004100 */
[----:B------:R5:W5:Y:S01]  /*5720*/  HMMA.16816.F32 R92, R108, R102, R92 ;  /* 0x000000666c5c723c */ /* 0x000b62000000185c */
[----:B------:R-:W-:Y:S01]  /*5730*/  IMAD.IADD R90, R222, 0x1, R221 ;  /* 0x00000001de5a7824 */ /* 0x000fe200078e02dd */
[----:B------:R-:W-:Y:S01]  /*5740*/  FADD R96, -R173, R96 ;  /* 0x00000060ad607221 */ /* 0x000fe20000000100 */
[----:B-----5:R-:W-:Y:S04]  /*5750*/  LDS R111, [R88+0xa00] ;  /* 0x000a0000586f7984 */ /* 0x020fe80000000800 */
[----:B------:R-:W-:Y:S01]  /*5760*/  FADD R102, -R180, R97 ;  /* 0x00000061b4667221 */ /* 0x000fe20000000100 */
[----:B------:R-:W-:Y:S02]  /*5770*/  HADD2.F32 R97, -RZ, R91.H0_H0 ;  /* 0x2000005bff617230 */ /* 0x000fe40000004100 */
[----:B------:R-:W-:-:S02]  /*5780*/  HADD2.F32 R91, -RZ, R107.H0_H0 ;  /* 0x2000006bff5b7230 */ /* 0x000fc40000004100 */
[----:B------:R-:W-:Y:S01]  /*5790*/  HADD2.F32 R108, -RZ, R107.H1_H1 ;  /* 0x3000006bff6c7230 */ /* 0x000fe20000004100 */
[----:B------:R-:W-:Y:S01]  /*57a0*/  LEA R90, R90, UR31, 0x1 ;  /* 0x0000001f5a5a7c11 */ /* 0x000fe2000f8e08ff */
[----:B------:R-:W-:Y:S01]  /*57b0*/  FADD R97, -R172, R97 ;  /* 0x00000061ac617221 */ /* 0x000fe20000000100 */
[----:B------:R-:W-:Y:S01]  /*57c0*/  FADD R91, -R192, R91 ;  /* 0x0000005bc05b7221 */ /* 0x000fe20000000100 */
[----:B------:R3:W-:Y:S01]  /*57d0*/  LDS R107, [R89+0xa00] ;  /* 0x000a0000596b7984 */ /* 0x0007e20000000800 */
[----:B------:R-:W-:-:S03]  /*57e0*/  FADD R108, -R193, R108 ;  /* 0x0000006cc16c7221 */ /* 0x000fc60000000100 */
[----:B------:R-:W4:Y:S02]  /*57f0*/  LDS R110, [R90+0x20] ;  /* 0x000020005a6e7984 */ /* 0x000f240000000800 */
[----:B------:R-:W-:Y:S01]  /*5800*/  F2FP.PACK_AB R113, R108, R91 ;  /* 0x0000005b6c71723e */ /* 0x000fe200000000ff */
[--C-:B------:R-:W-:Y:S01]  /*5810*/  HADD2.F32 R91, -RZ, R104.reuse.H0_H0 ;  /* 0x20000068ff5b7230 */ /* 0x100fe20000004100 */
[----:B------:R-:W-:Y:S01]  /*5820*/  F2FP.PACK_AB R112, R96, R97 ;  /* 0x000000616070723e */ /* 0x000fe200000000ff */
[----:B------:R-:W-:Y:S01]  /*5830*/  HADD2.F32 R104, -RZ, R104.H1_H1 ;  /* 0x30000068ff687230 */ /* 0x000fe20000004100 */
[----:B------:R-:W4:Y:S01]  /*5840*/  LDS R109, [R90+0x10] ;  /* 0x000010005a6d7984 */ /* 0x000f220000000800 */
[--C-:B---3--:R-:W-:Y:S01]  /*5850*/  HADD2.F32 R89, -RZ, R115.reuse.H0_H0 ;  /* 0x20000073ff597230 */ /* 0x108fe20000004100 */
[----:B------:R-:W-:Y:S01]  /*5860*/  FADD R91, -R178, R91 ;  /* 0x0000005bb25b7221 */ /* 0x000fe20000000100 */
[----:B------:R-:W-:Y:S01]  /*5870*/  HADD2.F32 R96, -RZ, R115.H1_H1 ;  /* 0x30000073ff607230 */ /* 0x000fe20000004100 */
[----:B------:R-:W-:Y:S01]  /*5880*/  FADD R104, -R179, R104 ;  /* 0x00000068b3687221 */ /* 0x000fe20000000100 */
[----:B------:R-:W-:Y:S01]  /*5890*/  HADD2.F32 R103, -RZ, R106.H0_H0 ;  /* 0x2000006aff677230 */ /* 0x000fe20000004100 */
[----:B------:R-:W-:Y:S01]  /*58a0*/  FADD R116, -R190, R89 ;  /* 0x00000059be747221 */ /* 0x000fe20000000100 */
[----:B------:R-:W3:Y:S01]  /*58b0*/  LDS R108, [R90+0x30] ;  /* 0x000030005a6c7984 */ /* 0x000ee20000000800 */
[----:B------:R-:W-:Y:S01]  /*58c0*/  FADD R191, -R191, R96 ;  /* 0x00000060bfbf7221 */ /* 0x000fe20000000100 */
[----:B------:R-:W-:Y:S01]  /*58d0*/  F2FP.PACK_AB R115, R104, R91 ;  /* 0x0000005b6873723e */ /* 0x000fe200000000ff */
[----:B-1----:R-:W-:-:S02]  /*58e0*/  HADD2.F32 R91, -RZ, R98.H0_H0 ;  /* 0x20000062ff5b7230 */ /* 0x002fc40000004100 */
[----:B------:R-:W-:Y:S01]  /*58f0*/  HADD2.F32 R106, -RZ, R106.H1_H1 ;  /* 0x3000006aff6a7230 */ /* 0x000fe20000004100 */
[----:B------:R-:W-:Y:S01]  /*5900*/  FADD R103, -R184, R103 ;  /* 0x00000067b8677221 */ /* 0x000fe20000000100 */
[--C-:B----4-:R-:W-:Y:S01]  /*5910*/  HADD2.F32 R89, -RZ, R99.reuse.H0_H0 ;  /* 0x20000063ff597230 */ /* 0x110fe20000004100 */
[----:B------:R-:W-:Y:S01]  /*5920*/  F2FP.PACK_AB R102, R181, R102 ;  /* 0x00000066b566723e */ /* 0x000fe200000000ff */
[----:B------:R-:W-:Y:S01]  /*5930*/  HADD2.F32 R96, -RZ, R99.H1_H1 ;  /* 0x30000063ff607230 */ /* 0x000fe20000004100 */
[----:B------:R-:W-:Y:S06]  /*5940*/  BAR.SYNC 0x0 ;  /* 0x0000000000007b1d */ /* 0x000fec0000000000 */
[----:B------:R-:W-:Y:S01]  /*5950*/  HADD2.F32 R98, -RZ, R98.H1_H1 ;  /* 0x30000062ff627230 */ /* 0x000fe20000004100 */
[----:B------:R-:W-:Y:S01]  /*5960*/  FADD R106, -R185, R106 ;  /* 0x0000006ab96a7221 */ /* 0x000fe20000000100 */
[----:B------:R-:W-:Y:S01]  /*5970*/  FADD R89, -R182, R89 ;  /* 0x00000059b6597221 */ /* 0x000fe20000000100 */
[----:B------:R-:W-:Y:S01]  /*5980*/  FADD R96, -R183, R96 ;  /* 0x00000060b7607221 */ /* 0x000fe20000000100 */
[----:B------:R-:W-:Y:S01]  /*5990*/  FADD R91, -R186, R91 ;  /* 0x0000005bba5b7221 */ /* 0x000fe20000000100 */
[----:B------:R-:W-:Y:S01]  /*59a0*/  FADD R98, -R187, R98 ;  /* 0x00000062bb627221 */ /* 0x000fe20000000100 */
[----:B------:R-:W-:-:S02]  /*59b0*/  F2FP.PACK_AB R103, R106, R103 ;  /* 0x000000676a67723e */ /* 0x000fc400000000ff */
[----:B------:R-:W-:Y:S02]  /*59c0*/  F2FP.PACK_AB R117, R96, R89 ;  /* 0x000000596075723e */ /* 0x000fe400000000ff */
[----:B------:R-:W-:Y:S01]  /*59d0*/  F2FP.PACK_AB R118, R98, R91 ;  /* 0x0000005b6276723e */ /* 0x000fe200000000ff */
        /* <DEDUP_REMOVED lines=9> */
[----:B------:R-:W1:Y:S01]  /*5a70*/  LDS.128 R88, [R11] ;  /* 0x000000000b587984 */ /* 0x000e620000000c00 */
[----:B------:R-:W-:-:S02]  /*5a80*/  HADD2.F32 R105, -RZ, R114.H0_H0 ;  /* 0x20000072ff697230 */ /* 0x000fc40000004100 */
[----:B------:R-:W-:Y:S02]  /*5a90*/  HADD2.F32 R114, -RZ, R114.H1_H1 ;  /* 0x30000072ff727230 */ /* 0x000fe40000004100 */
[--C-:B------:R-:W-:Y:S01]  /*5aa0*/  HADD2.F32 R99, -RZ, R110.reuse.H0_H0 ;  /* 0x2000006eff637230 */ /* 0x100fe20000004100 */
[----:B------:R-:W-:Y:S02]  /*5ab0*/  FADD R105, -R194, R105 ;  /* 0x00000069c2697221 */ /* 0x000fe40000000100 */
[----:B------:R-:W-:Y:S01]  /*5ac0*/  FADD R114, -R195, R114 ;  /* 0x00000072c3727221 */ /* 0x000fe20000000100 */
[----:B------:R-:W-:Y:S02]  /*5ad0*/  HADD2.F32 R110, -RZ, R110.H1_H1 ;  /* 0x3000006eff6e7230 */ /* 0x000fe40000004100 */
[--C-:B------:R-:W-:Y:S02]  /*5ae0*/  HADD2.F32 R106, -RZ, R107.reuse.H1_H1 ;  /* 0x3000006bff6a7230 */ /* 0x100fe40000004100 */
[----:B------:R-:W-:Y:S01]  /*5af0*/  F2FP.PACK_AB R114, R114, R105 ;  /* 0x000000697272723e */ /* 0x000fe200000000ff */
[----:B------:R-:W-:Y:S01]  /*5b00*/  HADD2.F32 R105, -RZ, R107.H0_H0 ;  /* 0x2000006bff697230 */ /* 0x000fe20000004100 */
[----:B------:R-:W-:Y:S01]  /*5b10*/  FADD R197, -R197, R110 ;  /* 0x0000006ec5c57221 */ /* 0x000fe20000000100 */
[----:B------:R-:W-:-:S02]  /*5b20*/  HADD2.F32 R97, -RZ, R109.H0_H0 ;  /* 0x2000006dff617230 */ /* 0x000fc40000004100 */
[----:B------:R-:W-:Y:S02]  /*5b30*/  HADD2.F32 R104, -RZ, R109.H1_H1 ;  /* 0x3000006dff687230 */ /* 0x000fe40000004100 */
[--C-:B---3--:R-:W-:Y:S02]  /*5b40*/  HADD2.F32 R107, -RZ, R108.reuse.H0_H0 ;  /* 0x2000006cff6b7230 */ /* 0x108fe40000004100 */
[----:B------:R-:W-:Y:S02]  /*5b50*/  HADD2.F32 R108, -RZ, R108.H1_H1 ;  /* 0x3000006cff6c7230 */ /* 0x000fe40000004100 */
[--C-:B------:R-:W-:Y:S02]  /*5b60*/  HADD2.F32 R109, -RZ, R111.reuse.H0_H0 ;  /* 0x2000006fff6d7230 */ /* 0x100fe40000004100 */
[----:B------:R-:W-:Y:S01]  /*5b70*/  HADD2.F32 R110, -RZ, R111.H1_H1 ;  /* 0x3000006fff6e7230 */ /* 0x000fe20000004100 */
[----:B------:R-:W-:Y:S01]  /*5b80*/  FADD R119, -R188, R97 ;  /* 0x00000061bc777221 */ /* 0x000fe20000000100 */
[----:B------:R-:W-:Y:S01]  /*5b90*/  FADD R120, -R196, R99 ;  /* 0x00000063c4787221 */ /* 0x000fe20000000100 */
[----:B------:R-:W-:Y:S01]  /*5ba0*/  FADD R104, -R189, R104 ;  /* 0x00000068bd687221 */ /* 0x000fe20000000100 */
[----:B------:R-:W3:Y:S01]  /*5bb0*/  LDS.128 R96, [R11+0x500] ;  /* 0x000500000b607984 */ /* 0x000ee20000000c00 */
[----:B------:R-:W-:Y:S01]  /*5bc0*/  FADD R105, -R198, R105 ;  /* 0x00000069c6697221 */ /* 0x000fe20000000100 */
[----:B------:R-:W-:Y:S01]  /*5bd0*/  FADD R106, -R199, R106 ;  /* 0x0000006ac76a7221 */ /* 0x000fe20000000100 */
[----:B------:R-:W-:Y:S01]  /*5be0*/  FADD R92, -R92, R107 ;  /* 0x0000006b5c5c7221 */ /* 0x000fe20000000100 */
[----:B------:R-:W-:Y:S01]  /*5bf0*/  FADD R93, -R93, R108 ;  /* 0x0000006c5d5d7221 */ /* 0x000fe20000000100 */
[----:B------:R-:W-:Y:S01]  /*5c00*/  FADD R94, -R94, R109 ;  /* 0x0000006d5e5e7221 */ /* 0x000fe20000000100 */
[----:B------:R-:W-:Y:S01]  /*5c10*/  FADD R95, -R95, R110 ;  /* 0x0000006e5f5f7221 */ /* 0x000fe20000000100 */
[----:B------:R-:W-:Y:S01]  /*5c20*/  F2FP.PACK_AB R116, R191, R116 ;  /* 0x00000074bf74723e */ /* 0x000fe200000000ff */
[----:B------:R-:W4:Y:S01]  /*5c30*/  S2R R232, SR_TID.X ;  /* 0x0000000000e87919 */ /* 0x000f220000002100 */
[----:B------:R-:W-:-:S02]  /*5c40*/  F2FP.PACK_AB R119, R104, R119 ;  /* 0x000000776877723e */ /* 0x000fc400000000ff */
[----:B------:R-:W-:Y:S01]  /*5c50*/  F2FP.PACK_AB R120, R197, R120 ;  /* 0x00000078c578723e */ /* 0x000fe200000000ff */
[----:B------:R-:W-:Y:S06]  /*5c60*/  BAR.SYNC 0x0 ;  /* 0x0000000000007b1d */ /* 0x000fec0000000000 */
[----:B------:R-:W-:Y:S02]  /*5c70*/  F2FP.PACK_AB R121, R106, R105 ;  /* 0x000000696a79723e */ /* 0x000fe400000000ff */
        /* <DEDUP_REMOVED lines=11> */
[----:B-1----:R-:W-:Y:S04]  /*5d30*/  @P2 STG.E.128 [R18.64], R88 ;  /* 0x0000005812002986 */ /* 0x002fe8000c101d16 */
[----:B------:R-:W1:Y:S01]  /*5d40*/  LDS.128 R88, [R11] ;  /* 0x000000000b587984 */ /* 0x000e620000000c00 */
[----:B----4-:R-:W-:-:S04]  /*5d50*/  SHF.R.U32.HI R124, RZ, 0x3, R232 ;  /* 0x00000003ff7c7819 */ /* 0x010fc800000116e8 */
[----:B------:R-:W-:Y:S01]  /*5d60*/  SGXT.U32 R124, R124, 0x3 ;  /* 0x000000037c7c781a */ /* 0x000fe20000000000 */
[----:B---3--:R3:W-:Y:S03]  /*5d70*/  @P1 STG.E.128 [R20.64], R96 ;  /* 0x0000006014001986 */ /* 0x0087e6000c101d16 */
[C---:B------:R-:W-:Y:S02]  /*5d80*/  LOP3.LUT R233, R8.reuse, R124, RZ, 0xfc, !PT ;  /* 0x0000007c08e97212 */ /* 0x040fe400078efcff */
[----:B------:R-:W-:Y:S02]  /*5d90*/  SHF.R.S32.HI R218, RZ, 0x1f, R8 ;  /* 0x0000001fffda7819 */ /* 0x000fe40000011408 */
[----:B------:R-:W-:Y:S02]  /*5da0*/  ISETP.GE.U32.AND P1, PT, R233, UR16, PT ;  /* 0x00000010e9007c0c */ /* 0x000fe4000bf26070 */
[----:B------:R-:W-:-:S02]  /*5db0*/  LOP3.LUT R219, R8, 0x8, R124, 0xfe, !PT ;  /* 0x0000000808db7812 */ /* 0x000fc400078efe7c */
[----:B------:R-:W-:-:S04]  /*5dc0*/  ISETP.GE.U32.AND.EX P1, PT, R218, UR17, PT, P1 ;  /* 0x00000011da007c0c */ /* 0x000fc8000bf26110 */
[----:B------:R-:W-:Y:S02]  /*5dd0*/  SEL R204, RZ, 0x10, P1 ;  /* 0x00000010ffcc7807 */ /* 0x000fe40000800000 */
[----:B------:R-:W-:Y:S02]  /*5de0*/  ISETP.GE.U32.AND P1, PT, R219, UR16, PT ;  /* 0x00000010db007c0c */ /* 0x000fe4000bf26070 */
[----:B---3--:R-:W-:Y:S02]  /*5df0*/  LOP3.LUT R97, R8, 0x10, R124, 0xfe, !PT ;  /* 0x0000001008617812 */ /* 0x008fe400078efe7c */
[----:B------:R-:W-:-:S04]  /*5e00*/  ISETP.GE.U32.AND.EX P1, PT, R218, UR17, PT, P1 ;  /* 0x00000011da007c0c */ /* 0x000fc8000bf26110 */
[----:B------:R-:W-:Y:S02]  /*5e10*/  SEL R205, RZ, 0x10, P1 ;  /* 0x00000010ffcd7807 */ /* 0x000fe40000800000 */
[----:B------:R-:W-:Y:S01]  /*5e20*/  ISETP.GE.U32.AND P1, PT, R97, UR16, PT ;  /* 0x0000001061007c0c */ /* 0x000fe2000bf26070 */
[----:B-1----:R1:W-:Y:S04]  /*5e30*/  @P3 STG.E.128 [R22.64], R88 ;  /* 0x0000005816003986 */ /* 0x0023e8000c101d16 */
[----:B------:R-:W3:Y:S01]  /*5e40*/  LDS.128 R20, [R11+0x500] ;  /* 0x000500000b147984 */ /* 0x000ee20000000c00 */
[----:B------:R-:W-:-:S04]  /*5e50*/  ISETP.GE.U32.AND.EX P1, PT, R218, UR17, PT, P1 ;  /* 0x00000011da007c0c */ /* 0x000fc8000bf26110 */
[----:B------:R-:W-:Y:S02]  /*5e60*/  SEL R206, RZ, 0x10, P1 ;  /* 0x00000010ffce7807 */ /* 0x000fe40000800000 */
[----:B-1----:R-:W-:-:S04]  /*5e70*/  LOP3.LUT R89, R8, 0x18, R124, 0xfe, !PT ;  /* 0x0000001808597812 */ /* 0x002fc800078efe7c */
[----:B------:R-:W-:Y:S02]  /*5e80*/  ISETP.GE.U32.AND P1, PT, R89, UR16, PT ;  /* 0x0000001059007c0c */ /* 0x000fe4000bf26070 */
[----:B------:R-:W-:Y:S02]  /*5e90*/  LOP3.LUT R195, R8, 0x20, R124, 0xfe, !PT ;  /* 0x0000002008c37812 */ /* 0x000fe400078efe7c */
[----:B------:R-:W-:-:S04]  /*5ea0*/  ISETP.GE.U32.AND.EX P1, PT, R218, UR17, PT, P1 ;  /* 0x00000011da007c0c */ /* 0x000fc8000bf26110 */
[----:B------:R-:W-:Y:S02]  /*5eb0*/  SEL R93, RZ, 0x10, P1 ;  /* 0x00000010ff5d7807 */ /* 0x000fe40000800000 */
[----:B------:R-:W-:Y:S02]  /*5ec0*/  ISETP.GE.U32.AND P1, PT, R195, UR16, PT ;  /* 0x00000010c3007c0c */ /* 0x000fe4000bf26070 */
[----:B------:R-:W-:Y:S02]  /*5ed0*/  LOP3.LUT R197, R8, 0x28, R124, 0xfe, !PT ;  /* 0x0000002808c57812 */ /* 0x000fe400078efe7c */
[----:B------:R-:W-:-:S04]  /*5ee0*/  ISETP.GE.U32.AND.EX P1, PT, R218, UR17, PT, P1 ;  /* 0x00000011da007c0c */ /* 0x000fc8000bf26110 */
[----:B------:R-:W-:Y:S02]  /*5ef0*/  SEL R94, RZ, 0x10, P1 ;  /* 0x00000010ff5e7807 */ /* 0x000fe40000800000 */
[----:B------:R-:W-:Y:S02]  /*5f00*/  ISETP.GE.U32.AND P1, PT, R197, UR16, PT ;  /* 0x00000010c5007c0c */ /* 0x000fe4000bf26070 */
[----:B------:R-:W-:Y:S02]  /*5f10*/  LOP3.LUT R199, R8, 0x30, R124, 0xfe, !PT ;  /* 0x0000003008c77812 */ /* 0x000fe400078efe7c */
[----:B------:R-:W-:Y:S01]  /*5f20*/  ISETP.GE.U32.AND.EX P1, PT, R218, UR17, PT, P1 ;  /* 0x00000011da007c0c */ /* 0x000fe2000bf26110 */
[----:B---3--:R1:W-:Y:S03]  /*5f30*/  @P4 STG.E.128 [R200.64], R20 ;  /* 0x00000014c8004986 */ /* 0x0083e6000c101d16 */
[----:B------:R-:W-:-:S02]  /*5f40*/  SEL R95, RZ, 0x10, P1 ;  /* 0x00000010ff5f7807 */ /* 0x000fc40000800000 */
[----:B------:R-:W-:-:S04]  /*5f50*/  ISETP.GE.U32.AND P1, PT, R199, UR16, PT ;  /* 0x00000010c7007c0c */ /* 0x000fc8000bf26070 */
[----:B------:R-:W-:Y:S01]  /*5f60*/  ISETP.GE.U32.AND.EX P1, PT, R218, UR17, PT, P1 ;  /* 0x00000011da007c0c */ /* 0x000fe2000bf26110 */
[----:B------:R-:W-:Y:S01]  /*5f70*/  UIADD3 UR5, UR25, -0x3, URZ ;  /* 0xfffffffd19057890 */ /* 0x000fe2000fffe03f */
[----:B-1----:R-:W-:Y:S01]  /*5f80*/  LOP3.LUT R201, R8, 0x38, R124, 0xfe, !PT ;  /* 0x0000003808c97812 */ /* 0x002fe200078efe7c */
[----:B------:R-:W-:Y:S01]  /*5f90*/  IMAD.SHL.U32 R124, R232, 0x8, RZ ;  /* 0x00000008e87c7824 */ /* 0x000fe200078e00ff */
[----:B------:R-:W-:-:S04]  /*5fa0*/  SEL R96, RZ, 0x10, P1 ;  /* 0x00000010ff607807 */ /* 0x000fc80000800000 */
[----:B------:R-:W-:Y:S02]  /*5fb0*/  LOP3.LUT R124, R124, 0x38, RZ, 0xc0, !PT ;  /* 0x000000387c7c7812 */ /* 0x000fe400078ec0ff */
[----:B------:R-:W-:Y:S01]  /*5fc0*/  ISETP.GE.U32.AND P1, PT, R201, UR16, PT ;  /* 0x00000010c9007c0c */ /* 0x000fe2000bf26070 */
[----:B------:R-:W-:Y:S01]  /*5fd0*/  IMAD.SHL.U32 R19, R233, 0x1000, RZ ;  /* 0x00001000e9137824 */ /* 0x000fe200078e00ff */
[----:B------:R-:W-:Y:S01]  /*5fe0*/  UISETP.GE.AND UP1, UPT, UR7, UR5, UPT ;  /* 0x000000050700728c */ /* 0x000fe2000bf26270 */
[----:B------:R-:W-:Y:S01]  /*5ff0*/  IMAD.SHL.U32 R200, R124, 0x2, RZ ;  /* 0x000000027cc87824 */ /* 0x000fe200078e00ff */
[----:B------:R-:W-:-:S04]  /*6000*/  ISETP.GE.U32.AND.EX P1, PT, R218, UR17, PT, P1 ;  /* 0x00000011da007c0c */ /* 0x000fc8000bf26110 */
[-C--:B------:R-:W-:Y:S01]  /*6010*/  LOP3.LUT R236, R19, R200.reuse, RZ, 0xfc, !PT ;  /* 0x000000c813ec7212 */ /* 0x080fe200078efcff */
[----:B------:R-:W-:Y:S01]  /*6020*/  IMAD.SHL.U32 R19, R219, 0x1000, RZ ;  /* 0x00001000db137824 */ /* 0x000fe200078e00ff */
[----:B------:R-:W-:Y:S02]  /*6030*/  SEL R92, RZ, 0x10, P1 ;  /* 0x00000010ff5c7807 */ /* 0x000fe40000800000 */
[----:B------:R-:W-:Y:S01]  /*6040*/  PLOP3.LUT P1, PT, PT, PT, UP1, 0x40, 0x0 ;  /* 0x000000000000781c */ /* 0x000fe20003f2e818 */
[----:B------:R-:W-:Y:S01]  /*6050*/  IMAD.SHL.U32 R217, R89, 0x1000, RZ ;  /* 0x0000100059d97824 */ /* 0x000fe200078e00ff */
[----:B------:R-:W-:Y:S01]  /*6060*/  LOP3.LUT R234, R19, R200, RZ, 0xfc, !PT ;  /* 0x000000c813ea7212 */ /* 0x000fe200078efcff */
[----:B------:R-:W-:Y:S01]  /*6070*/  IMAD.SHL.U32 R19, R97, 0x1000, RZ ;  /* 0x0000100061137824 */ /* 0x000fe200078e00ff */
[----:B------:R-:W-:Y:S01]  /*6080*/  SEL R204, R204, RZ, P1 ;  /* 0x000000ffcccc7207 */ /* 0x000fe20000800000 */
[----:B------:R-:W-:Y:S01]  /*6090*/  IMAD.SHL.U32 R215, R195, 0x1000, RZ ;  /* 0x00001000c3d77824 */ /* 0x000fe200078e00ff */
[----:B------:R-:W-:Y:S01]  /*60a0*/  PLOP3.LUT P1, PT, PT, PT, UP1, 0x40, 0x0 ;  /* 0x000000000000781c */ /* 0x000fe20003f2e818 */
[----:B------:R-:W-:Y:S01]  /*60b0*/  IMAD.SHL.U32 R21, R197, 0x1000, RZ ;  /* 0x00001000c5157824 */ /* 0x000fe200078e00ff */
[----:B------:R-:W-:Y:S01]  /*60c0*/  SHF.L.U64.HI R194, R89, 0xc, R218 ;  /* 0x0000000c59c27819 */ /* 0x000fe200000102da */
[----:B------:R-:W-:-:S02]  /*60d0*/  IMAD.SHL.U32 R23, R199, 0x1000, RZ ;  /* 0x00001000c7177824 */ /* 0x000fc400078e00ff */
[----:B------:R-:W-:Y:S01]  /*60e0*/  IMAD.SHL.U32 R89, R201, 0x1000, RZ ;  /* 0x00001000c9597824 */ /* 0x000fe200078e00ff */
[----:B------:R-:W-:Y:S02]  /*60f0*/  SEL R205, R205, RZ, P1 ;  /* 0x000000ffcdcd7207 */ /* 0x000fe40000800000 */
[----:B------:R-:W-:Y:S02]  /*6100*/  PLOP3.LUT P1, PT, PT, PT, UP1, 0x40, 0x0 ;  /* 0x000000000000781c */ /* 0x000fe40003f2e818 */
[-C--:B------:R-:W-:Y:S02]  /*6110*/  LOP3.LUT R232, R19, R200.reuse, RZ, 0xfc, !PT ;  /* 0x000000c813e87212 */ /* 0x080fe400078efcff */
[-C--:B------:R-:W-:Y:S02]  /*6120*/  LOP3.LUT R217, R217, R200.reuse, RZ, 0xfc, !PT ;  /* 0x000000c8d9d97212 */ /* 0x080fe400078efcff */
[-C--:B------:R-:W-:Y:S02]  /*6130*/  LOP3.LUT R215, R215, R200.reuse, RZ, 0xfc, !PT ;  /* 0x000000c8d7d77212 */ /* 0x080fe400078efcff */
[----:B------:R-:W-:-:S02]  /*6140*/  LOP3.LUT R196, R21, R200, RZ, 0xfc, !PT ;  /* 0x000000c815c47212 */ /* 0x000fc400078efcff */
[-C--:B------:R-:W-:Y:S02]  /*6150*/  LOP3.LUT R198, R23, R200.reuse, RZ, 0xfc, !PT ;  /* 0x000000c817c67212 */ /* 0x080fe400078efcff */
[----:B------:R-:W-:Y:S02]  /*6160*/  LOP3.LUT R200, R89, R200, RZ, 0xfc, !PT ;  /* 0x000000c859c87212 */ /* 0x000fe400078efcff */
[----:B------:R-:W-:Y:S02]  /*6170*/  LEA R88, R235, UR30, 0x1 ;  /* 0x0000001eeb587c11 */ /* 0x000fe4000f8e08ff */
[----:B------:R-:W-:Y:S02]  /*6180*/  LEA R89, R231, UR30, 0x1 ;  /* 0x0000001ee7597c11 */ /* 0x000fe4000f8e08ff */
[----:B------:R-:W-:Y:S01]  /*6190*/  SEL R206, R206, RZ, P1 ;  /* 0x000000ffcece7207 */ /* 0x000fe20000800000 */
[----:B------:R-:W-:Y:S01]  /*61a0*/  LDSM.16.MT88.4 R180, [R88] ;  /* 0x0000000058b4783b */ /* 0x000fe20000004200 */
[----:B------:R-:W-:-:S03]  /*61b0*/  PLOP3.LUT P1, PT, PT, PT, UP1, 0x40, 0x0 ;  /* 0x000000000000781c */ /* 0x000fc60003f2e818 */
[----:B------:R-:W-:Y:S01]  /*61c0*/  LDSM.16.MT88.4 R156, [R88+0x800] ;  /* 0x00080000589c783b */ /* 0x000fe20000004200 */
[----:B------:R-:W-:-:S03]  /*61d0*/  SEL R93, R93, RZ, P1 ;  /* 0x000000ff5d5d7207 */ /* 0x000fc60000800000 */
[----:B------:R-:W-:Y:S01]  /*61e0*/  LDSM.16.MT88.4 R132, [R88+0x1000] ;  /* 0x001000005884783b */ /* 0x000fe20000004200 */
[----:B------:R-:W-:-:S03]  /*61f0*/  PLOP3.LUT P1, PT, PT, PT, UP1, 0x40, 0x0 ;  /* 0x000000000000781c */ /* 0x000fc60003f2e818 */
[----:B------:R-:W-:Y:S04]  /*6200*/  LDSM.16.MT88.4 R108, [R88+0x1800] ;  /* 0x00180000586c783b */ /* 0x000fe80000004200 */
[----:B------:R-:W-:Y:S04]  /*6210*/  LDSM.16.MT88.4 R176, [R89] ;  /* 0x0000000059b0783b */ /* 0x000fe80000004200 */
        /* <DEDUP_REMOVED lines=13> */
[----:B------:R-:W1:Y:S01]  /*62f0*/  LDS R88, [R10] ;  /* 0x000000000a587984 */ /* 0x000e620000000800 */
[----:B------:R-:W-:-:S03]  /*6300*/  SEL R94, R94, RZ, P1 ;  /* 0x000000ff5e5e7207 */ /* 0x000fc60000800000 */
[----:B------:R-:W3:Y:S01]  /*6310*/  LDS R89, [R10+0x44] ;  /* 0x000044000a597984 */ /* 0x000ee20000000800 */
[----:B------:R-:W-:-:S03]  /*6320*/  SHF.L.U64.HI R216, R97, 0xc, R218 ;  /* 0x0000000c61d87819 */ /* 0x000fc600000102da */
[----:B------:R-:W4:Y:S01]  /*6330*/  LDS R90, [R10+0x220] ;  /* 0x000220000a5a7984 */ /* 0x000f220000000800 */
[----:B------:R-:W-:-:S03]  /*6340*/  PLOP3.LUT P1, PT, PT, PT, UP1, 0x40, 0x0 ;  /* 0x000000000000781c */ /* 0x000fc60003f2e818 */
[----:B------:R-:W1:Y:S04]  /*6350*/  LDS R91, [R10+0x264] ;  /* 0x000264000a5b7984 */ /* 0x000e680000000800 */
[----:B------:R-:W1:Y:S04]  /*6360*/  LDS R97, [R10+0x440] ;  /* 0x000440000a617984 */ /* 0x000e680000000800 */
[----:B------:R-:W1:Y:S04]  /*6370*/  LDS R98, [R10+0x484] ;  /* 0x000484000a627984 */ /* 0x000e680000000800 */
[----:B------:R-:W1:Y:S04]  /*6380*/  LDS R99, [R10+0x660] ;  /* 0x000660000a637984 */ /* 0x000e680000000800 */
[----:B------:R-:W1:Y:S01]  /*6390*/  LDS R100, [R10+0x6a4] ;  /* 0x0006a4000a647984 */ /* 0x000e620000000800 */
[----:B------:R-:W-:-:S03]  /*63a0*/  SEL R95, R95, RZ, P1 ;  /* 0x000000ff5f5f7207 */ /* 0x000fc60000800000 */
[----:B------:R-:W-:Y:S06]  /*63b0*/  BAR.SYNC 0x0 ;  /* 0x0000000000007b1d */ /* 0x000fec0000000000 */
[----:B------:R-:W-:Y:S01]  /*63c0*/  STS [R202], R113 ;  /* 0x00000071ca007388 */ /* 0x000fe20000000800 */
[----:B------:R-:W-:-:S03]  /*63d0*/  PLOP3.LUT P1, PT, PT, PT, UP1, 0x40, 0x0 ;  /* 0x000000000000781c */ /* 0x000fc60003f2e818 */
        /* <DEDUP_REMOVED lines=9> */
[----:B------:R-:W1:Y:S01]  /*6470*/  LDS R102, [R10+0x44] ;  /* 0x000044000a667984 */ /* 0x000e620000000800 */
[----:B------:R-:W-:-:S03]  /*6480*/  SEL R96, R96, RZ, P1 ;  /* 0x000000ff60607207 */ /* 0x000fc60000800000 */
[----:B------:R-:W1:Y:S01]  /*6490*/  LDS R103, [R10+0x220] ;  /* 0x000220000a677984 */ /* 0x000e620000000800 */
[----:B------:R-:W-:-:S03]  /*64a0*/  PLOP3.LUT P1, PT, PT, PT, UP1, 0x40, 0x0 ;  /* 0x000000000000781c */ /* 0x000fc60003f2e818 */
[----:B------:R-:W1:Y:S04]  /*64b0*/  LDS R112, [R10+0x264] ;  /* 0x000264000a707984 */ /* 0x000e680000000800 */
[----:B------:R-:W1:Y:S01]  /*64c0*/  LDS R113, [R10+0x440] ;  /* 0x000440000a717984 */ /* 0x000e620000000800 */
[----:B------:R-:W-:-:S03]  /*64d0*/  SEL R92, R92, RZ, P1 ;  /* 0x000000ff5c5c7207 */ /* 0x000fc60000800000 */
[----:B------:R-:W2:Y:S01]  /*64e0*/  LDS R114, [R10+0x484] ;  /* 0x000484000a727984 */ /* 0x000ea20000000800 */
[----:B------:R-:W-:-:S03]  /*64f0*/  SHF.L.U64.HI R233, R233, 0xc, R218 ;  /* 0x0000000ce9e97819 */ /* 0x000fc600000102da */
[----:B------:R-:W2:Y:S01]  /*6500*/  LDS R115, [R10+0x660] ;  /* 0x000660000a737984 */ /* 0x000ea20000000800 */
[----:B------:R-:W-:-:S03]  /*6510*/  IADD3 R192, P1, R236, UR10, RZ ;  /* 0x0000000aecc07c10 */ /* 0x000fc6000ff3e0ff */
[----:B------:R-:W2:Y:S01]  /*6520*/  LDS R116, [R10+0x6a4] ;  /* 0x0006a4000a747984 */ /* 0x000ea20000000800 */
[----:B------:R-:W-:Y:S02]  /*6530*/  IADD3.X R193, R233, UR11, RZ, P1, !PT ;  /* 0x0000000be9c17c10 */ /* 0x000fe40008ffe4ff */
[----:B------:R-:W-:Y:S01]  /*6540*/  SHF.L.U64.HI R219, R219, 0xc, R218 ;  /* 0x0000000cdbdb7819 */ /* 0x000fe200000102da */
[----:B------:R-:W-:Y:S01]  /*6550*/  UIADD3 UR26, UR26, 0x1, URZ ;  /* 0x000000011a1a7890 */ /* 0x000fe2000fffe03f */
[----:B------:R-:W-:Y:S01]  /*6560*/  IADD3 R190, P1, R234, UR10, RZ ;  /* 0x0000000aeabe7c10 */ /* 0x000fe2000ff3e0ff */
[----:B------:R-:W-:Y:S06]  /*6570*/  BAR.SYNC 0x0 ;  /* 0x0000000000007b1d */ /* 0x000fec0000000000 */
[----:B------:R-:W-:-:S02]  /*6580*/  IADD3.X R191, R219, UR11, RZ, P1, !PT ;  /* 0x0000000bdbbf7c10 */ /* 0x000fc40008ffe4ff */
[----:B------:R-:W-:Y:S02]  /*6590*/  IADD3 R184, P1, R232, UR10, RZ ;  /* 0x0000000ae8b87c10 */ /* 0x000fe4000ff3e0ff */
[----:B------:R-:W-:Y:S02]  /*65a0*/  ISETP.NE.U32.AND P0, PT, R205, RZ, PT ;  /* 0x000000ffcd00720c */ /* 0x000fe40003f05070 */
[----:B------:R-:W-:Y:S02]  /*65b0*/  IADD3.X R185, R216, UR11, RZ, P1, !PT ;  /* 0x0000000bd8b97c10 */ /* 0x000fe40008ffe4ff */
[----:B------:R-:W-:Y:S02]  /*65c0*/  IADD3 R188, P1, R217, UR10, RZ ;  /* 0x0000000ad9bc7c10 */ /* 0x000fe4000ff3e0ff */
[C---:B------:R-:W-:Y:S02]  /*65d0*/  LOP3.LUT R120, R9.reuse, 0x40, RZ, 0xfc, !PT ;  /* 0x0000004009787812 */ /* 0x040fe400078efcff */
[----:B------:R-:W-:-:S02]  /*65e0*/  LOP3.LUT R119, R9, 0x200, RZ, 0xfc, !PT ;  /* 0x0000020009777812 */ /* 0x000fc400078efcff */
[----:B------:R-:W-:Y:S02]  /*65f0*/  IADD3.X R189, R194, UR11, RZ, P1, !PT ;  /* 0x0000000bc2bd7c10 */ /* 0x000fe40008ffe4ff */
[----:B------:R-:W-:Y:S01]  /*6600*/  LOP3.LUT R122, R9, 0x240, RZ, 0xfc, !PT ;  /* 0x00000240097a7812 */ /* 0x000fe200078efcff */
[----:B-1----:R1:W-:Y:S01]  /*6610*/  STS [R9+0x1b000], R88 ;  /* 0x01b0005809007388 */ /* 0x0023e20000000800 */
[----:B------:R-:W-:Y:S02]  /*6620*/  SHF.L.U64.HI R195, R195, 0xc, R218 ;  /* 0x0000000cc3c37819 */ /* 0x000fe400000102da */
[----:B------:R-:W-:Y:S02]  /*6630*/  IADD3 R18, P1, R215, UR10, RZ ;  /* 0x0000000ad7127c10 */ /* 0x000fe4000ff3e0ff */
[C---:B------:R-:W-:Y:S01]  /*6640*/  LOP3.LUT R118, R9.reuse, 0x400, RZ, 0xfc, !PT ;  /* 0x0000040009767812 */ /* 0x040fe200078efcff */
[----:B---3--:R3:W-:Y:S01]  /*6650*/  STS [R120+0x1b000], R89 ;  /* 0x01b0005978007388 */ /* 0x0087e20000000800 */
[C---:B------:R-:W-:Y:S01]  /*6660*/  LOP3.LUT R117, R9.reuse, 0x440, RZ, 0xfc, !PT ;  /* 0x0000044009757812 */ /* 0x040fe200078efcff */
[----:B------:R-:W-:Y:S01]  /*6670*/  UISETP.GE.AND UP0, UPT, UR26, 0x3, UPT ;  /* 0x000000031a00788c */ /* 0x000fe2000bf06270 */
[C---:B------:R-:W-:Y:S01]  /*6680*/  LOP3.LUT R124, R9.reuse, 0x600, RZ, 0xfc, !PT ;  /* 0x00000600097c7812 */ /* 0x040fe200078efcff */
[----:B----4-:R4:W-:Y:S01]  /*6690*/  STS [R119+0x1b000], R90 ;  /* 0x01b0005a77007388 */ /* 0x0109e20000000800 */
[----:B------:R-:W-:-:S02]  /*66a0*/  LOP3.LUT R121, R9, 0x640, RZ, 0xfc, !PT ;  /* 0x0000064009797812 */ /* 0x000fc400078efcff */
[----:B------:R-:W-:Y:S01]  /*66b0*/  IADD3.X R19, R195, UR11, RZ, P1, !PT ;  /* 0x0000000bc3137c10 */ /* 0x000fe20008ffe4ff */
[----:B------:R2:W-:Y:S01]  /*66c0*/  STS [R122+0x1b000], R91 ;  /* 0x01b0005b7a007388 */ /* 0x0005e20000000800 */
[----:B-1----:R-:W-:Y:S02]  /*66d0*/  LOP3.LUT R88, R9, 0x800, RZ, 0xfc, !PT ;  /* 0x0000080009587812 */ /* 0x002fe400078efcff */
[----:B------:R-:W-:Y:S01]  /*66e0*/  LOP3.LUT R203, R203, 0xffefffff, RZ, 0xc0, !PT ;  /* 0xffefffffcbcb7812 */ /* 0x000fe200078ec0ff */
[----:B------:R1:W-:Y:S01]  /*66f0*/  STS [R118+0x1b000], R97 ;  /* 0x01b0006176007388 */ /* 0x0003e20000000800 */
[----:B------:R-:W-:Y:S02]  /*6700*/  SHF.L.U64.HI R197, R197, 0xc, R218 ;  /* 0x0000000cc5c57819 */ /* 0x000fe400000102da */
[----:B------:R-:W-:Y:S01]  /*6710*/  IADD3 R20, P1, R196, UR10, RZ ;  /* 0x0000000ac4147c10 */ /* 0x000fe2000ff3e0ff */
[----:B------:R-:W-:Y:S01]  /*6720*/  STS [R117+0x1b000], R98 ;  /* 0x01b0006275007388 */ /* 0x000fe20000000800 */
[C---:B------:R-:W-:Y:S01]  /*6730*/  LOP3.LUT R123, R9.reuse, 0x840, RZ, 0xfc, !PT ;  /* 0x00000840097b7812 */ /* 0x040fe200078efcff */
[----:B------:R-:W-:Y:S01]  /*6740*/  USEL UR26, UR26, URZ, !UP0 ;  /* 0x0000003f1a1a7287 */ /* 0x000fe2000c000000 */
[C---:B---3--:R-:W-:Y:S01]  /*6750*/  LOP3.LUT R120, R9.reuse, 0xa00, RZ, 0xfc, !PT ;  /* 0x00000a0009787812 */ /* 0x048fe200078efcff */
[----:B------:R-:W-:Y:S01]  /*6760*/  STS [R124+0x1b000], R99 ;  /* 0x01b000637c007388 */ /* 0x000fe20000000800 */
[----:B----4-:R-:W-:-:S02]  /*6770*/  LOP3.LUT R119, R9, 0xa40, RZ, 0xfc, !PT ;  /* 0x00000a4009777812 */ /* 0x010fc400078efcff */
[----:B------:R-:W-:Y:S01]  /*6780*/  LOP3.LUT R90, R9, 0xc00, RZ, 0xfc, !PT ;  /* 0x00000c00095a7812 */ /* 0x000fe200078efcff */
[----:B------:R-:W-:Y:S01]  /*6790*/  STS [R121+0x1b000], R100 ;  /* 0x01b0006479007388 */ /* 0x000fe20000000800 */
[----:B------:R-:W-:Y:S02]  /*67a0*/  @P0 LOP3.LUT R203, R203, 0x100000, RZ, 0xfc, !PT ;  /* 0x00100000cbcb0812 */ /* 0x000fe400078efcff */
[----:B------:R-:W-:Y:S01]  /*67b0*/  IADD3.X R21, R197, UR11, RZ, P1, !PT ;  /* 0x0000000bc5157c10 */ /* 0x000fe20008ffe4ff */
[----:B------:R3:W-:Y:S01]  /*67c0*/  STS [R88+0x1b000], R101 ;  /* 0x01b0006558007388 */ /* 0x0007e20000000800 */
[----:B------:R-:W-:Y:S02]  /*67d0*/  ISETP.NE.U32.AND P0, PT, R204, RZ, PT ;  /* 0x000000ffcc00720c */ /* 0x000fe40003f05070 */
[----:B------:R-:W-:Y:S01]  /*67e0*/  SHF.L.U64.HI R199, R199, 0xc, R218 ;  /* 0x0000000cc7c77819 */ /* 0x000fe200000102da */
[----:B------:R-:W-:Y:S01]  /*67f0*/  STS [R123+0x1b000], R102 ;  /* 0x01b000667b007388 */ /* 0x000fe20000000800 */
[----:B------:R-:W-:-:S02]  /*6800*/  IADD3 R22, P1, R198, UR10, RZ ;  /* 0x0000000ac6167c10 */ /* 0x000fc4000ff3e0ff */
[C---:B--2---:R-:W-:Y:S01]  /*6810*/  LOP3.LUT R91, R9.reuse, 0xc40, RZ, 0xfc, !PT ;  /* 0x00000c40095b7812 */ /* 0x044fe200078efcff */
[----:B------:R2:W-:Y:S01]  /*6820*/  STS [R120+0x1b000], R103 ;  /* 0x01b0006778007388 */ /* 0x0005e20000000800 */
[C---:B-1----:R-:W-:Y:S01]  /*6830*/  LOP3.LUT R118, R9.reuse, 0xe00, RZ, 0xfc, !PT ;  /* 0x00000e0009767812 */ /* 0x042fe200078efcff */
[----:B------:R-:W-:Y:S01]  /*6840*/  IMAD.U32 R207, RZ, RZ, UR26 ;  /* 0x0000001affcf7e24 */ /* 0x000fe2000f8e00ff */
[----:B------:R-:W-:Y:S01]  /*6850*/  LOP3.LUT R89, R9, 0xe40, RZ, 0xfc, !PT ;  /* 0x00000e4009597812 */ /* 0x000fe200078efcff */
[----:B------:R-:W-:Y:S01]  /*6860*/  STS [R119+0x1b000], R112 ;  /* 0x01b0007077007388 */ /* 0x000fe20000000800 */
[----:B------:R-:W-:Y:S01]  /*6870*/  IADD3.X R23, R199, UR11, RZ, P1, !PT ;  /* 0x0000000bc7177c10 */ /* 0x000fe20008ffe4ff */
[----:B---3--:R-:W-:Y:S02]  /*6880*/  IMAD.U32 R88, RZ, RZ, UR26 ;  /* 0x0000001aff587e24 */ /* 0x008fe4000f8e00ff */
[----:B------:R1:W-:Y:S01]  /*6890*/  STS [R90+0x1b000], R113 ;  /* 0x01b000715a007388 */ /* 0x0003e20000000800 */
[----:B------:R-:W-:Y:S01]  /*68a0*/  IMAD.U32 R101, RZ, RZ, UR26 ;  /* 0x0000001aff657e24 */ /* 0x000fe2000f8e00ff */
[----:B------:R-:W-:Y:S01]  /*68b0*/  SHF.L.U64.HI R201, R201, 0xc, R218 ;  /* 0x0000000cc9c97819 */ /* 0x000fe200000102da */
[----:B--2---:R-:W-:Y:S01]  /*68c0*/  IMAD.U32 R103, RZ, RZ, UR26 ;  /* 0x0000001aff677e24 */ /* 0x004fe2000f8e00ff */
[----:B------:R-:W-:Y:S01]  /*68d0*/  IADD3 R186, P1, R200, UR10, RZ ;  /* 0x0000000ac8ba7c10 */ /* 0x000fe2000ff3e0ff */
[----:B------:R-:W-:Y:S01]  /*68e0*/  IMAD.U32 R99, RZ, RZ, UR26 ;  /* 0x0000001aff637e24 */ /* 0x000fe2000f8e00ff */
[----:B------:R-:W-:Y:S01]  /*68f0*/  LEA R98, R235, UR29, 0x1 ;  /* 0x0000001deb627c11 */ /* 0x000fe2000f8e08ff */
[----:B------:R-:W-:Y:S01]  /*6900*/  STS [R91+0x1b000], R114 ;  /* 0x01b000725b007388 */ /* 0x000fe20000000800 */
[----:B------:R-:W-:Y:S01]  /*6910*/  LEA R97, R231, UR29, 0x1 ;  /* 0x0000001de7617c11 */ /* 0x000fe2000f8e08ff */
[----:B-1----:R-:W-:-:S02]  /*6920*/  IMAD.U32 R90, RZ, RZ, UR26 ;  /* 0x0000001aff5a7e24 */ /* 0x002fc4000f8e00ff */
[----:B------:R-:W-:Y:S01]  /*6930*/  STS [R118+0x1b000], R115 ;  /* 0x01b0007376007388 */ /* 0x000fe20000000800 */
[----:B------:R-:W-:Y:S01]  /*6940*/  IMAD R207, R207, 0x2000, R125 ;  /* 0x00002000cfcf7824 */ /* 0x000fe200078e027d */
[----:B------:R-:W-:Y:S01]  /*6950*/  IADD3.X R187, R201, UR11, RZ, P1, !PT ;  /* 0x0000000bc9bb7c10 */ /* 0x000fe20008ffe4ff */
[----:B------:R-:W-:Y:S01]  /*6960*/  IMAD R209, R88, 0x2000, R251 ;  /* 0x0000200058d17824 */ /* 0x000fe200078e02fb */
[----:B------:R-:W-:Y:S01]  /*6970*/  STS [R89+0x1b000], R116 ;  /* 0x01b0007459007388 */ /* 0x000fe20000000800 */
[----:B------:R-:W-:Y:S01]  /*6980*/  IMAD R210, R101, 0x2000, R250 ;  /* 0x0000200065d27824 */ /* 0x000fe200078e02fa */
[----:B------:R-:W-:Y:S01]  /*6990*/  ISETP.NE.U32.AND P1, PT, R93, RZ, PT ;  /* 0x000000ff5d00720c */ /* 0x000fe20003f25070 */
[----:B------:R-:W-:Y:S01]  /*69a0*/  IMAD R211, R90, 0x2000, R249 ;  /* 0x000020005ad37824 */ /* 0x000fe200078e02f9 */
[----:B------:R-:W-:Y:S06]  /*69b0*/  BAR.SYNC 0x0 ;  /* 0x0000000000007b1d */ /* 0x000fec0000000000 */
[----:B------:R-:W-:Y:S01]  /*69c0*/  IMAD R212, R103, 0x2000, R248 ;  /* 0x0000200067d47824 */ /* 0x000fe200078e02f8 */
[----:B------:R-:W-:Y:S01]  /*69d0*/  LDSM.16.MT88.4 R172, [R98] ;  /* 0x0000000062ac783b */ /* 0x000fe20000004200 */
[----:B------:R-:W-:Y:S01]  /*69e0*/  IMAD R208, R99, 0x2000, R252 ;  /* 0x0000200063d07824 */ /* 0x000fe200078e02fc */
[----:B------:R-:W-:-:S02]  /*69f0*/  ISETP.NE.U32.AND P5, PT, R94, RZ, PT ;  /* 0x000000ff5e00720c */ /* 0x000fc40003fa5070 */
[----:B------:R-:W-:Y:S01]  /*6a00*/  LDSM.16.MT88.4 R148, [R98+0x800] ;  /* 0x000800006294783b */ /* 0x000fe20000004200 */
[----:B------:R-:W-:Y:S02]  /*6a10*/  ISETP.NE.U32.AND P4, PT, R95, RZ, PT ;  /* 0x000000ff5f00720c */ /* 0x000fe40003f85070 */
[----:B------:R-:W-:Y:S01]  /*6a20*/  ISETP.NE.U32.AND P3, PT, R96, RZ, PT ;  /* 0x000000ff6000720c */ /* 0x000fe20003f65070 */
[----:B------:R-:W-:Y:S01]  /*6a30*/  LDSM.16.MT88.4 R124, [R98+0x1000] ;  /* 0x00100000627c783b */ /* 0x000fe20000004200 */
[----:B------:R-:W-:-:S03]  /*6a40*/  ISETP.NE.U32.AND P2, PT, R92, RZ, PT ;  /* 0x000000ff5c00720c */ /* 0x000fc60003f45070 */
[----:B------:R-:W-:Y:S04]  /*6a50*/  LDSM.16.MT88.4 R100, [R98+0x1800] ;  /* 0x001800006264783b */ /* 0x000fe80000004200 */
[----:B------:R-:W-:Y:S04]  /*6a60*/  LDSM.16.MT88.4 R160, [R97] ;  /* 0x0000000061a0783b */ /* 0x000fe80000004200 */
[----:B------:R-:W-:Y:S04]  /*6a70*/  LDSM.16.MT88.4 R136, [R97+0x800] ;  /* 0x000800006188783b */ /* 0x000fe80000004200 */
[----:B------:R-:W-:Y:S04]  /*6a80*/  LDSM.16.MT88.4 R112, [R97+0x1000] ;  /* 0x001000006170783b */ /* 0x000fe80000004200 */
[----:B------:R-:W-:Y:S04]  /*6a90*/  LDSM.16.MT88.4 R88, [R97+0x1800] ;  /* 0x001800006158783b */ /* 0x000fe80000004200 */
[----:B------:R-:W1:Y:S04]  /*6aa0*/  LDSM.16.MT88.4 R168, [R12+0x1b000] ;  /* 0x01b000000ca8783b */ /* 0x000e680000004200 */
[----:B------:R-:W2:Y:S04]  /*6ab0*/  LDSM.16.MT88.4 R164, [R13+0x1b000] ;  /* 0x01b000000da4783b */ /* 0x000ea80000004200 */
[----:B------:R-:W3:Y:S04]  /*6ac0*/  LDSM.16.MT88.4 R144, [R12+0x1b400] ;  /* 0x01b400000c90783b */ /* 0x000ee80000004200 */
[----:B------:R-:W4:Y:S04]  /*6ad0*/  LDSM.16.MT88.4 R140, [R13+0x1b400] ;  /* 0x01b400000d8c783b */ /* 0x000f280000004200 */
[----:B------:R-:W1:Y:S04]  /*6ae0*/  LDSM.16.MT88.4 R120, [R12+0x1b800] ;  /* 0x01b800000c78783b */ /* 0x000e680000004200 */
[----:B------:R-:W1:Y:S04]  /*6af0*/  LDSM.16.MT88.4 R116, [R13+0x1b800] ;  /* 0x01b800000d74783b */ /* 0x000e680000004200 */
[----:B------:R-:W1:Y:S04]  /*6b00*/  LDSM.16.MT88.4 R96, [R12+0x1bc00] ;  /* 0x01bc00000c60783b */ /* 0x000e680000004200 */
[----:B------:R-:W1:Y:S04]  /*6b10*/  LDSM.16.MT88.4 R92, [R13+0x1bc00] ;  /* 0x01bc00000d5c783b */ /* 0x000e680000004200 */
[----:B------:R-:W-:Y:S01]  /*6b20*/  @!PT LDS RZ, [RZ] ;  /* 0x00000000fffff984 */ /* 0x000fe20000000800 */
[----:B------:R-:W-:Y:S01]  /*6b30*/  @!PT LDS RZ, [RZ] ;  /* 0x00000000fffff984 */ /* 0x000fe20000000800 */
[----:B------:R-:W-:Y:S01]  /*6b40*/  @!PT LDS RZ, [RZ] ;  /* 0x00000000fffff984 */ /* 0x000fe20000000800 */
[----:B------:R1:W-:Y:S01]  /*6b50*/  LDGSTS.E.BYPASS.128 [R207], [R192.64], P0 ;  /* 0x00000000c0cf7fae */ /* 0x0003e20008101c56 */
[----:B------:R-:W-:-:S02]  /*6b60*/  LOP3.LUT P0, RZ, R203, 0x100000, RZ, 0xc0, !PT ;  /* 0x00100000cbff7812 */ /* 0x000fc4000780c0ff */
[----:B------:R-:W-:Y:S02]  /*6b70*/  ISETP.NE.U32.AND P6, PT, R206, RZ, PT ;  /* 0x000000ffce00720c */ /* 0x000fe40003fc5070 */
[----:B------:R-:W-:Y:S01]  /*6b80*/  LOP3.LUT R203, R203, 0xfff7ffff, RZ, 0xc0, !PT ;  /* 0xfff7ffffcbcb7812 */ /* 0x000fe200078ec0ff */
[----:B------:R-:W-:Y:S02]  /*6b90*/  IMAD.U32 R213, RZ, RZ, UR26 ;  /* 0x0000001affd57e24 */ /* 0x000fe4000f8e00ff */
[----:B------:R-:W-:-:S06]  /*6ba0*/  IMAD.U32 R214, RZ, RZ, UR26 ;  /* 0x0000001affd67e24 */ /* 0x000fcc000f8e00ff */
[----:B------:R1:W-:Y:S01]  /*6bb0*/  LDGSTS.E.BYPASS.128 [R208], [R190.64], P0 ;  /* 0x00000000bed07fae */ /* 0x0003e20008101c56 */
[----:B------:R-:W-:Y:S02]  /*6bc0*/  @P0 LOP3.LUT R203, R203, 0x80000, RZ, 0xfc, !PT ;  /* 0x00080000cbcb0812 */ /* 0x000fe400078efcff */
[----:B------:R-:W-:Y:S01]  /*6bd0*/  ISETP.NE.U32.AND P0, PT, R204, RZ, PT ;  /* 0x000000ffcc00720c */ /* 0x000fe20003f05070 */
[----:B------:R-:W-:Y:S01]  /*6be0*/  IMAD R213, R213, 0x2000, R247 ;  /* 0x00002000d5d57824 */ /* 0x000fe200078e02f7 */
[----:B------:R1:W-:Y:S01]  /*6bf0*/  LDGSTS.E.BYPASS.128 [R209], [R184.64], P6 ;  /* 0x00000000b8d17fae */ /* 0x0003e2000b101c56 */
[----:B------:R-:W-:-:S03]  /*6c00*/  IMAD R214, R214, 0x2000, R245 ;  /* 0x00002000d6d67824 */ /* 0x000fc600078e02f5 */
[----:B------:R1:W-:Y:S04]  /*6c10*/  LDGSTS.E.BYPASS.128 [R210], [R188.64], P1 ;  /* 0x00000000bcd27fae */ /* 0x0003e80008901c56 */
[----:B------:R1:W-:Y:S04]  /*6c20*/  LDGSTS.E.BYPASS.128 [R211], [R18.64], P5 ;  /* 0x0000000012d37fae */ /* 0x0003e8000a901c56 */
[----:B------:R1:W-:Y:S04]  /*6c30*/  LDGSTS.E.BYPASS.128 [R212], [R20.64], P4 ;  /* 0x0000000014d47fae */ /* 0x0003e8000a101c56 */
[----:B------:R1:W-:Y:S04]  /*6c40*/  LDGSTS.E.BYPASS.128 [R213], [R22.64], P3 ;  /* 0x0000000016d57fae */ /* 0x0003e80009901c56 */
[----:B------:R1:W-:Y:S04]  /*6c50*/  LDGSTS.E.BYPASS.128 [R214], [R186.64], P2 ;  /* 0x00000000bad67fae */ /* 0x0003e80009101c56 */
[----:B------:R-:W0:Y:S04]  /*6c60*/  LDGDEPBAR ;  /* 0x00000000000079af */ /* 0x000e280000000000 */
[----:B------:R1:W-:Y:S01]  /*6c70*/  LDGSTS.E.BYPASS.128 [R207+0x6000], [R192.64+0x80], P0 ;  /* 0x06000080c0cf7fae */ /* 0x0003e20008101c56 */
[----:B------:R-:W-:-:S13]  /*6c80*/  LOP3.LUT P0, RZ, R203, 0x80000, RZ, 0xc0, !PT ;  /* 0x00080000cbff7812 */ /* 0x000fda000780c0ff */
[----:B------:R1:W-:Y:S01]  /*6c90*/  LDGSTS.E.BYPASS.128 [R208+0x6000], [R190.64+0x80], P0 ;  /* 0x06000080bed07fae */ /* 0x0003e20008101c56 */
[----:B------:R-:W-:-:S03]  /*6ca0*/  LOP3.LUT P0, RZ, R203, 0x40000, RZ, 0xc0, !PT ;  /* 0x00040000cbff7812 */ /* 0x000fc6000780c0ff */
[----:B------:R1:W-:Y:S01]  /*6cb0*/  LDGSTS.E.BYPASS.128 [R209+0x6000], [R184.64+0x80], P6 ;  /* 0x06000080b8d17fae */ /* 0x0003e2000b101c56 */
[----:B------:R-:W-:-:S03]  /*6cc0*/  LOP3.LUT R203, R203, 0xfffdffff, RZ, 0xc0, !PT ;  /* 0xfffdffffcbcb7812 */ /* 0x000fc600078ec0ff */
[----:B------:R2:W-:Y:S01]  /*6cd0*/  LDGSTS.E.BYPASS.128 [R210+0x6000], [R188.64+0x80], P1 ;  /* 0x06000080bcd27fae */ /* 0x0005e20008901c56 */
[----:B------:R-:W-:-:S03]  /*6ce0*/  @P1 LOP3.LUT R203, R203, 0x20000, RZ, 0xfc, !PT ;  /* 0x00020000cbcb1812 */ /* 0x000fc600078efcff */
[----:B------:R-:W3:Y:S01]  /*6cf0*/  S2R R243, SR_TID.X ;  /* 0x0000000000f37919 */ /* 0x000ee20000002100 */
[----:B-1----:R-:W-:-:S03]  /*6d00*/  IMAD.MOV.U32 R185, RZ, RZ, R223 ;  /* 0x000000ffffb97224 */ /* 0x002fc600078e00df */
[----:B------:R1:W-:Y:S01]  /*6d10*/  LDGSTS.E.BYPASS.128 [R211+0x6000], [R18.64+0x80], P5 ;  /* 0x0600008012d37fae */ /* 0x0003e2000a901c56 */
[----:B--2---:R-:W-:Y:S01]  /*6d20*/  LOP3.LUT R188, R8, R241, R242, 0xfe, !PT ;  /* 0x000000f108bc7212 */ /* 0x004fe200078efef2 */
[----:B------:R-:W-:Y:S02]  /*6d30*/  IMAD.MOV.U32 R223, RZ, RZ, R3 ;  /* 0x000000ffffdf7224 */ /* 0x000fe400078e0003 */
[----:B------:R-:W-:Y:S01]  /*6d40*/  IMAD.MOV.U32 R184, RZ, RZ, R227 ;  /* 0x000000ffffb87224 */ /* 0x000fe200078e00e3 */
[C---:B------:R-:W-:Y:S01]  /*6d50*/  LEA R3, P6, R188.reuse, R16, 0xb ;  /* 0x00000010bc037211 */ /* 0x040fe200078c58ff */
[----:B------:R-:W-:Y:S01]  /*6d60*/  IMAD.MOV.U32 R227, RZ, RZ, R0 ;  /* 0x000000ffffe37224 */ /* 0x000fe200078e0000 */
[C---:B------:R-:W-:Y:S01]  /*6d70*/  LOP3.LUT P1, RZ, R203.reuse, 0x200, RZ, 0xc0, !PT ;  /* 0x00000200cbff7812 */ /* 0x040fe2000782c0ff */
[----:B------:R-:W-:Y:S01]  /*6d80*/  ULEA UR5, UR26, 0x12000, 0xc ;  /* 0x000120001a057891 */ /* 0x000fe2000f8e603f */
[----:B------:R-:W-:Y:S01]  /*6d90*/  LEA.HI.X R0, R188, UR27, R218, 0xb, P6 ;  /* 0x0000001bbc007c11 */ /* 0x000fe2000b0f5cda */
[----:B------:R2:W-:Y:S01]  /*6da0*/  LDGSTS.E.BYPASS.128 [R212+0x6000], [R20.64+0x80], P4 ;  /* 0x0600008014d47fae */ /* 0x0005e2000a101c56 */
[----:B------:R-:W-:-:S02]  /*6db0*/  LOP3.LUT P6, RZ, R203, 0x4000, RZ, 0xc0, !PT ;  /* 0x00004000cbff7812 */ /* 0x000fc400078cc0ff */
[----:B------:R-:W-:Y:S01]  /*6dc0*/  LOP3.LUT R203, R203, 0xfffffbff, RZ, 0xc0, !PT ;  /* 0xfffffbffcbcb7812 */ /* 0x000fe200078ec0ff */
[----:B------:R1:W-:Y:S01]  /*6dd0*/  LDGSTS.E.BYPASS.128 [R213+0x6000], [R22.64+0x80], P3 ;  /* 0x0600008016d57fae */ /* 0x0003e20009901c56 */
[----:B---3--:R-:W-:-:S09]  /*6de0*/  IMAD.SHL.U32 R244, R243, 0x8, RZ ;  /* 0x00000008f3f47824 */ /* 0x008fd200078e00ff */
[----:B------:R-:W-:Y:S01]  /*6df0*/  @P6 LOP3.LUT R203, R203, 0x400, RZ, 0xfc, !PT ;  /* 0x00000400cbcb6812 */ /* 0x000fe200078efcff */
[----:B------:R3:W-:Y:S01]  /*6e00*/  LDGSTS.E.BYPASS.128 [R214+0x6000], [R186.64+0x80], P2 ;  /* 0x06000080bad67fae */ /* 0x0007e20009101c56 */
[----:B------:R-:W-:Y:S02]  /*6e10*/  ISETP.LT.U32.AND P6, PT, R188, UR16, PT ;  /* 0x00000010bc007c0c */ /* 0x000fe4000bfc1070 */
[----:B------:R-:W-:Y:S01]  /*6e20*/  LOP3.LUT R203, R203, 0xffffbfff, RZ, 0xc0, !PT ;  /* 0xffffbfffcbcb7812 */ /* 0x000fe200078ec0ff */
[----:B------:R-:W0:Y:S03]  /*6e30*/  LDGDEPBAR ;  /* 0x00000000000079af */ /* 0x000e260000000000 */
[----:B------:R-:W-:Y:S02]  /*6e40*/  @P1 LOP3.LUT R203, R203, 0x4000, RZ, 0xfc, !PT ;  /* 0x00004000cbcb1812 */ /* 0x000fe400078efcff */
[----:B------:R-:W-:-:S02]  /*6e50*/  ISETP.LT.U32.AND.EX P1, PT, R218, UR17, !P0, P6 ;  /* 0x00000011da007c0c */ /* 0x000fc4000c721160 */
[----:B------:R-:W-:Y:S02]  /*6e60*/  PLOP3.LUT P6, PT, PT, PT, UP1, 0x40, 0x0 ;  /* 0x000000000000781c */ /* 0x000fe40003fce818 */
[----:B------:R-:W-:Y:S02]  /*6e70*/  SEL R188, RZ, 0x10, !P1 ;  /* 0x00000010ffbc7807 */ /* 0x000fe40004800000 */
[----:B------:R-:W-:Y:S02]  /*6e80*/  LOP3.LUT R244, R244, 0x18, RZ, 0xc0, !PT ;  /* 0x00000018f4f47812 */ /* 0x000fe400078ec0ff */
[----:B------:R-:W-:Y:S02]  /*6e90*/  SEL R188, R188, RZ, P6 ;  /* 0x000000ffbcbc7207 */ /* 0x000fe40003000000 */
[----:B------:R-:W-:Y:S02]  /*6ea0*/  LOP3.LUT R243, R241, R242, RZ, 0xfc, !PT ;  /* 0x000000f2f1f37212 */ /* 0x000fe400078efcff */
[----:B-1----:R-:W-:-:S03]  /*6eb0*/  LEA R18, P6, R3, UR8, 0x1 ;  /* 0x0000000803127c11 */ /* 0x002fc6000f8c08ff */
[----:B------:R-:W-:Y:S01]  /*6ec0*/  IMAD R243, R243, 0x20, R244 ;  /* 0x00000020f3f37824 */ /* 0x000fe200078e02f4 */
[----:B------:R-:W-:Y:S02]  /*6ed0*/  LEA.HI.X R19, R3, UR9, R0, 0x1, P6 ;  /* 0x0000000903137c11 */ /* 0x000fe4000b0f0c00 */
[----:B------:R-:W-:Y:S01]  /*6ee0*/  ISETP.NE.U32.AND P6, PT, R188, RZ, PT ;  /* 0x000000ffbc00720c */ /* 0x000fe20003fc5070 */
[----:B------:R-:W-:-:S05]  /*6ef0*/  IMAD.SHL.U32 R243, R243, 0x2, RZ ;  /* 0x00000002f3f37824 */ /* 0x000fca00078e00ff */
[----:B--2---:R-:W-:Y:S02]  /*6f00*/  IADD3 R20, R243, UR5, RZ ;  /* 0x00000005f3147c10 */ /* 0x004fe4000fffe0ff */
[----:B------:R-:W-:-:S05]  /*6f10*/  LOP3.LUT R243, R241, 0x10, R242, 0xfe, !PT ;  /* 0x00000010f1f37812 */ /* 0x000fca00078efef2 */
[----:B------:R1:W-:Y:S01]  /*6f20*/  LDGSTS.E.BYPASS.128 [R20], [R18.64], P6 ;  /* 0x0000000012147fae */ /* 0x0003e2000b101c56 */
[----:B------:R-:W-:Y:S02]  /*6f30*/  LOP3.LUT R203, R203, 0xfffffdff, RZ, 0xc0, !PT ;  /* 0xfffffdffcbcb7812 */ /* 0x000fe400078ec0ff */
[----:B-1----:R-:W-:Y:S01]  /*6f40*/  LOP3.LUT R19, R8, R243, RZ, 0xfc, !PT ;  /* 0x000000f308137212 */ /* 0x002fe200078efcff */
[----:B------:R-:W-:Y:S02]  /*6f50*/  IMAD.MOV.U32 R20, RZ, RZ, R224 ;  /* 0x000000ffff147224 */ /* 0x000fe400078e00e0 */
[----:B------:R-:W-:Y:S01]  /*6f60*/  IMAD.MOV.U32 R224, RZ, RZ, R5 ;  /* 0x000000ffffe07224 */ /* 0x000fe200078e0005 */
[C---:B------:R-:W-:Y:S01]  /*6f70*/  LEA R5, P6, R19.reuse, R16, 0xb ;  /* 0x0000001013057211 */ /* 0x040fe200078c58ff */
[----:B------:R-:W-:Y:S02]  /*6f80*/  IMAD.MOV.U32 R18, RZ, RZ, R228 ;  /* 0x000000ffff127224 */ /* 0x000fe400078e00e4 */
[----:B------:R-:W-:Y:S01]  /*6f90*/  IMAD.MOV.U32 R228, RZ, RZ, R2 ;  /* 0x000000ffffe47224 */ /* 0x000fe200078e0002 */
[----:B------:R-:W-:-:S02]  /*6fa0*/  LEA.HI.X R2, R19, UR27, R218, 0xb, P6 ;  /* 0x0000001b13027c11 */ /* 0x000fc4000b0f5cda */
[----:B------:R-:W-:Y:S02]  /*6fb0*/  LEA R22, P6, R5, UR8, 0x1 ;  /* 0x0000000805167c11 */ /* 0x000fe4000f8c08ff */
[----:B------:R-:W-:Y:S01]  /*6fc0*/  @P1 LOP3.LUT R203, R203, 0x200, RZ, 0xfc, !PT ;  /* 0x00000200cbcb1812 */ /* 0x000fe200078efcff */
[----:B------:R-:W1:Y:S01]  /*6fd0*/  S2R R243, SR_TID.X ;  /* 0x0000000000f37919 */ /* 0x000e620000002100 */
[----:B------:R-:W-:Y:S02]  /*6fe0*/  LEA.HI.X R23, R5, UR9, R2, 0x1, P6 ;  /* 0x0000000905177c11 */ /* 0x000fe4000b0f0c02 */
[C---:B------:R-:W-:Y:S02]  /*6ff0*/  LOP3.LUT P6, RZ, R203.reuse, 0x2000, RZ, 0xc0, !PT ;  /* 0x00002000cbff7812 */ /* 0x040fe400078cc0ff */
[C---:B------:R-:W-:Y:S02]  /*7000*/  LOP3.LUT P1, RZ, R203.reuse, 0x100, RZ, 0xc0, !PT ;  /* 0x00000100cbff7812 */ /* 0x040fe4000782c0ff */
[----:B------:R-:W-:-:S09]  /*7010*/  LOP3.LUT R203, R203, 0xffffffbf, RZ, 0xc0, !PT ;  /* 0xffffffbfcbcb7812 */ /* 0x000fd200078ec0ff */
[----:B------:R-:W-:Y:S02]  /*7020*/  @P6 LOP3.LUT R203, R203, 0x40, RZ, 0xfc, !PT ;  /* 0x00000040cbcb6812 */ /* 0x000fe400078efcff */
[----:B------:R-:W-:Y:S02]  /*7030*/  ISETP.LT.U32.AND P6, PT, R19, UR16, PT ;  /* 0x0000001013007c0c */ /* 0x000fe4000bfc1070 */
[----:B------:R-:W-:-:S04]  /*7040*/  LOP3.LUT R203, R203, 0xffffdfff, RZ, 0xc0, !PT ;  /* 0xffffdfffcbcb7812 */ /* 0x000fc800078ec0ff */
[----:B------:R-:W-:Y:S01]  /*7050*/  @P1 LOP3.LUT R203, R203, 0x2000, RZ, 0xfc, !PT ;  /* 0x00002000cbcb1812 */ /* 0x000fe200078efcff */
[----:B-1----:R-:W-:Y:S01]  /*7060*/  IMAD.SHL.U32 R244, R243, 0x8, RZ ;  /* 0x00000008f3f47824 */ /* 0x002fe200078e00ff */
[----:B------:R-:W-:Y:S02]  /*7070*/  ISETP.LT.U32.AND.EX P1, PT, R218, UR17, !P0, P6 ;  /* 0x00000011da007c0c */ /* 0x000fe4000c721160 */
[----:B------:R-:W-:Y:S02]  /*7080*/  PLOP3.LUT P6, PT, PT, PT, UP1, 0x40, 0x0 ;  /* 0x000000000000781c */ /* 0x000fe40003fce818 */
[----:B------:R-:W-:Y:S02]  /*7090*/  SEL R19, RZ, 0x10, !P1 ;  /* 0x00000010ff137807 */ /* 0x000fe40004800000 */
[----:B------:R-:W-:Y:S02]  /*70a0*/  LOP3.LUT R244, R244, 0x18, RZ, 0xc0, !PT ;  /* 0x00000018f4f47812 */ /* 0x000fe400078ec0ff */
[----:B------:R-:W-:-:S02]  /*70b0*/  LOP3.LUT R243, R241, 0x10, R242, 0xfe, !PT ;  /* 0x00000010f1f37812 */ /* 0x000fc400078efef2 */
[----:B------:R-:W-:-:S03]  /*70c0*/  SEL R19, R19, RZ, P6 ;  /* 0x000000ff13137207 */ /* 0x000fc60003000000 */
[----:B------:R-:W-:Y:S01]  /*70d0*/  IMAD R243, R243, 0x20, R244 ;  /* 0x00000020f3f37824 */ /* 0x000fe200078e02f4 */
[----:B------:R-:W-:-:S03]  /*70e0*/  ISETP.NE.U32.AND P6, PT, R19, RZ, PT ;  /* 0x000000ff1300720c */ /* 0x000fc60003fc5070 */
[----:B------:R-:W-:-:S05]  /*70f0*/  IMAD.SHL.U32 R243, R243, 0x2, RZ ;  /* 0x00000002f3f37824 */ /* 0x000fca00078e00ff */
[----:B------:R-:W-:Y:S02]  /*7100*/  IADD3 R21, R243, UR5, RZ ;  /* 0x00000005f3157c10 */ /* 0x000fe4000fffe0ff */
[----:B------:R-:W-:-:S03]  /*7110*/  LOP3.LUT R243, R242, 0x20, R241, 0xfe, !PT ;  /* 0x00000020f2f37812 */ /* 0x000fc600078efef1 */
[----:B------:R1:W-:Y:S01]  /*7120*/  LDGSTS.E.BYPASS.128 [R21], [R22.64], P6 ;  /* 0x0000000016157fae */ /* 0x0003e2000b101c56 */
[----:B------:R-:W-:Y:S01]  /*7130*/  LOP3.LUT R203, R203, 0xfffffeff, RZ, 0xc0, !PT ;  /* 0xfffffeffcbcb7812 */ /* 0x000fe200078ec0ff */
[----:B------:R-:W-:Y:S02]  /*7140*/  IMAD.MOV.U32 R19, RZ, RZ, R229 ;  /* 0x000000ffff137224 */ /* 0x000fe400078e00e5 */
[----:B------:R-:W-:Y:S01]  /*7150*/  IMAD.MOV.U32 R229, RZ, RZ, R4 ;  /* 0x000000ffffe57224 */ /* 0x000fe200078e0004 */
[----:B-1----:R-:W-:Y:S01]  /*7160*/  LOP3.LUT R21, R8, R243, RZ, 0xfc, !PT ;  /* 0x000000f308157212 */ /* 0x002fe200078efcff */
[----:B------:R-:W-:Y:S02]  /*7170*/  IMAD.MOV.U32 R22, RZ, RZ, R225 ;  /* 0x000000ffff167224 */ /* 0x000fe400078e00e1 */
[----:B------:R-:W-:Y:S01]  /*7180*/  IMAD.MOV.U32 R225, RZ, RZ, R6 ;  /* 0x000000ffffe17224 */ /* 0x000fe200078e0006 */
[----:B------:R-:W-:Y:S02]  /*7190*/  LEA R6, P6, R21, R16, 0xb ;  /* 0x0000001015067211 */ /* 0x000fe400078c58ff */
[----:B------:R-:W-:-:S02]  /*71a0*/  @P1 LOP3.LUT R203, R203, 0x100, RZ, 0xfc, !PT ;  /* 0x00000100cbcb1812 */ /* 0x000fc400078efcff */
[----:B------:R-:W-:Y:S02]  /*71b0*/  LEA.HI.X R4, R21, UR27, R218, 0xb, P6 ;  /* 0x0000001b15047c11 */ /* 0x000fe4000b0f5cda */
[C---:B---3--:R-:W-:Y:S01]  /*71c0*/  LEA R186, P6, R6.reuse, UR8, 0x1 ;  /* 0x0000000806ba7c11 */ /* 0x048fe2000f8c08ff */
[----:B------:R-:W1:Y:S03]  /*71d0*/  S2R R243, SR_TID.X ;  /* 0x0000000000f37919 */ /* 0x000e660000002100 */
[----:B------:R-:W-:Y:S02]  /*71e0*/  LEA.HI.X R187, R6, UR9, R4, 0x1, P6 ;  /* 0x0000000906bb7c11 */ /* 0x000fe4000b0f0c04 */
[C---:B------:R-:W-:Y:S02]  /*71f0*/  LOP3.LUT P6, RZ, R203.reuse, 0x1000, RZ, 0xc0, !PT ;  /* 0x00001000cbff7812 */ /* 0x040fe400078cc0ff */
[----:B------:R-:W-:-:S02]  /*7200*/  LOP3.LUT P1, RZ, R203, 0x80, RZ, 0xc0, !PT ;  /* 0x00000080cbff7812 */ /* 0x000fc4000782c0ff */
[----:B------:R-:W-:-:S09]  /*7210*/  LOP3.LUT R203, R203, 0xffffffef, RZ, 0xc0, !PT ;  /* 0xffffffefcbcb7812 */ /* 0x000fd200078ec0ff */
[----:B------:R-:W-:Y:S02]  /*7220*/  @P6 LOP3.LUT R203, R203, 0x10, RZ, 0xfc, !PT ;  /* 0x00000010cbcb6812 */ /* 0x000fe400078efcff */
[----:B------:R-:W-:Y:S02]  /*7230*/  ISETP.LT.U32.AND P6, PT, R21, UR16, PT ;  /* 0x0000001015007c0c */ /* 0x000fe4000bfc1070 */
[----:B------:R-:W-:Y:S01]  /*7240*/  LOP3.LUT R203, R203, 0xffffefff, RZ, 0xc0, !PT ;  /* 0xffffefffcbcb7812 */ /* 0x000fe200078ec0ff */
[----:B-1----:R-:W-:-:S03]  /*7250*/  IMAD.SHL.U32 R189, R243, 0x8, RZ ;  /* 0x00000008f3bd7824 */ /* 0x002fc600078e00ff */
[----:B------:R-:W-:Y:S02]  /*7260*/  @P1 LOP3.LUT R203, R203, 0x1000, RZ, 0xfc, !PT ;  /* 0x00001000cbcb1812 */ /* 0x000fe400078efcff */
        /* <DEDUP_REMOVED lines=8> */
[----:B------:R-:W-:Y:S01]  /*72f0*/  IMAD.SHL.U32 R188, R188, 0x2, RZ ;  /* 0x00000002bcbc7824 */ /* 0x000fe200078e00ff */
[----:B------:R-:W-:-:S04]  /*7300*/  LOP3.LUT R243, R241, 0x30, R242, 0xfe, !PT ;  /* 0x00000030f1f37812 */ /* 0x000fc800078efef2 */
[----:B------:R-:W-:Y:S02]  /*7310*/  IADD3 R23, R188, UR5, RZ ;  /* 0x00000005bc177c10 */ /* 0x000fe4000fffe0ff */
[----:B------:R-:W-:-:S03]  /*7320*/  LOP3.LUT R188, R8, R243, RZ, 0xfc, !PT ;  /* 0x000000f308bc7212 */ /* 0x000fc600078efcff */
[----:B------:R1:W-:Y:S01]  /*7330*/  LDGSTS.E.BYPASS.128 [R23], [R186.64], P6 ;  /* 0x00000000ba177fae */ /* 0x0003e2000b101c56 */
[----:B------:R-:W-:Y:S01]  /*7340*/  LOP3.LUT R203, R203, 0xffffff7f, RZ, 0xc0, !PT ;  /* 0xffffff7fcbcb7812 */ /* 0x000fe200078ec0ff */
[----:B------:R-:W-:Y:S02]  /*7350*/  IMAD.MOV.U32 R21, RZ, RZ, R230 ;  /* 0x000000ffff157224 */ /* 0x000fe400078e00e6 */
[----:B------:R-:W-:Y:S02]  /*7360*/  IMAD.MOV.U32 R230, RZ, RZ, R220 ;  /* 0x000000ffffe67224 */ /* 0x000fe400078e00dc */
[----:B-1----:R-:W-:Y:S02]  /*7370*/  IMAD.MOV.U32 R23, RZ, RZ, R226 ;  /* 0x000000ffff177224 */ /* 0x002fe400078e00e2 */
[----:B------:R-:W-:Y:S01]  /*7380*/  IMAD.MOV.U32 R226, RZ, RZ, R7 ;  /* 0x000000ffffe27224 */ /* 0x000fe200078e0007 */
[----:B------:R-:W-:Y:S02]  /*7390*/  LEA R7, P6, R188, R16, 0xb ;  /* 0x00000010bc077211 */ /* 0x000fe400078c58ff */
[----:B------:R-:W-:-:S02]  /*73a0*/  @P1 LOP3.LUT R203, R203, 0x80, RZ, 0xfc, !PT ;  /* 0x00000080cbcb1812 */ /* 0x000fc400078efcff */
[----:B------:R-:W-:Y:S02]  /*73b0*/  LEA.HI.X R220, R188, UR27, R218, 0xb, P6 ;  /* 0x0000001bbcdc7c11 */ /* 0x000fe4000b0f5cda */
[----:B------:R-:W-:-:S04]  /*73c0*/  LEA R186, P6, R7, UR8, 0x1 ;  /* 0x0000000807ba7c11 */ /* 0x000fc8000f8c08ff */
[----:B------:R-:W-:Y:S02]  /*73d0*/  LEA.HI.X R187, R7, UR9, R220, 0x1, P6 ;  /* 0x0000000907bb7c11 */ /* 0x000fe4000b0f0cdc */
[C---:B------:R-:W-:Y:S02]  /*73e0*/  LOP3.LUT P6, RZ, R203.reuse, 0x800, RZ, 0xc0, !PT ;  /* 0x00000800cbff7812 */ /* 0x040fe400078cc0ff */
[C---:B------:R-:W-:Y:S02]  /*73f0*/  LOP3.LUT P1, RZ, R203.reuse, 0x20, RZ, 0xc0, !PT ;  /* 0x00000020cbff7812 */ /* 0x040fe4000782c0ff */
[----:B------:R-:W-:-:S09]  /*7400*/  LOP3.LUT R203, R203, 0xfffffff7, RZ, 0xc0, !PT ;  /* 0xfffffff7cbcb7812 */ /* 0x000fd200078ec0ff */
[----:B------:R-:W-:Y:S02]  /*7410*/  @P6 LOP3.LUT R203, R203, 0x8, RZ, 0xfc, !PT ;  /* 0x00000008cbcb6812 */ /* 0x000fe400078efcff */
[----:B------:R-:W-:Y:S02]  /*7420*/  ISETP.LT.U32.AND P6, PT, R188, UR16, PT ;  /* 0x00000010bc007c0c */ /* 0x000fe4000bfc1070 */
[----:B------:R-:W-:Y:S01]  /*7430*/  LOP3.LUT R203, R203, 0xfffff7ff, RZ, 0xc0, !PT ;  /* 0xfffff7ffcbcb7812 */ /* 0x000fe200078ec0ff */
[----:B------:R-:W-:-:S03]  /*7440*/  IMAD.SHL.U32 R190, R246, 0x8, RZ ;  /* 0x00000008f6be7824 */ /* 0x000fc600078e00ff */
        /* <DEDUP_REMOVED lines=10> */
[----:B------:R-:W-:-:S05]  /*74f0*/  IADD3 R189, R189, UR5, RZ ;  /* 0x00000005bdbd7c10 */ /* 0x000fca000fffe0ff */
[----:B------:R1:W-:Y:S01]  /*7500*/  LDGSTS.E.BYPASS.128 [R189], [R186.64], P6 ;  /* 0x00000000babd7fae */ /* 0x0003e2000b101c56 */
[----:B------:R-:W-:Y:S01]  /*7510*/  LOP3.LUT R203, R203, 0xffff7fff, RZ, 0xc0, !PT ;  /* 0xffff7fffcbcb7812 */ /* 0x000fe200078ec0ff */
[----:B------:R-:W5:Y:S02]  /*7520*/  HMMA.16816.F32 R84, R180, R168, R84 ;  /* 0x000000a8b454723c */ /* 0x000f640000001854 */
[----:B------:R-:W0:Y:S01]  /*7530*/  LDGDEPBAR ;  /* 0x00000000000079af */ /* 0x000e220000000000 */
[----:B-1----:R-:W-:-:S04]  /*7540*/  IADD3 R186, P6, R236, UR12, RZ ;  /* 0x0000000cecba7c10 */ /* 0x002fc8000ffde0ff */
[----:B------:R-:W-:Y:S02]  /*7550*/  IADD3.X R187, R233, UR13, RZ, P6, !PT ;  /* 0x0000000de9bb7c10 */ /* 0x000fe4000b7fe4ff */
[----:B------:R-:W-:-:S04]  /*7560*/  IADD3 R188, P6, R234, UR12, RZ ;  /* 0x0000000ceabc7c10 */ /* 0x000fc8000ffde0ff */
[----:B------:R-:W-:Y:S02]  /*7570*/  IADD3.X R189, R219, UR13, RZ, P6, !PT ;  /* 0x0000000ddbbd7c10 */ /* 0x000fe4000b7fe4ff */
[----:B------:R-:W-:-:S04]  /*7580*/  IADD3 R190, P6, R232, UR12, RZ ;  /* 0x0000000ce8be7c10 */ /* 0x000fc8000ffde0ff */
[----:B------:R-:W-:Y:S02]  /*7590*/  IADD3.X R191, R216, UR13, RZ, P6, !PT ;  /* 0x0000000dd8bf7c10 */ /* 0x000fe4000b7fe4ff */
[----:B------:R-:W-:Y:S02]  /*75a0*/  IADD3 R192, P6, R217, UR12, RZ ;  /* 0x0000000cd9c07c10 */ /* 0x000fe4000ffde0ff */
[----:B------:R-:W-:Y:S02]  /*75b0*/  @P0 LOP3.LUT R203, R203, 0x8000, RZ, 0xfc, !PT ;  /* 0x00008000cbcb0812 */ /* 0x000fe400078efcff */
[----:B------:R-:W-:Y:S02]  /*75c0*/  IADD3.X R193, R194, UR13, RZ, P6, !PT ;  /* 0x0000000dc2c17c10 */ /* 0x000fe4000b7fe4ff */
[----:B------:R-:W-:Y:S02]  /*75d0*/  IADD3 R194, P6, R215, UR12, RZ ;  /* 0x0000000cd7c27c10 */ /* 0x000fe4000ffde0ff */
[----:B------:R-:W-:-:S02]  /*75e0*/  LOP3.LUT R203, R203, 0xffffffdf, RZ, 0xc0, !PT ;  /* 0xffffffdfcbcb7812 */ /* 0x000fc400078ec0ff */
[----:B------:R-:W-:Y:S02]  /*75f0*/  IADD3.X R195, R195, UR13, RZ, P6, !PT ;  /* 0x0000000dc3c37c10 */ /* 0x000fe4000b7fe4ff */
[----:B------:R-:W-:Y:S02]  /*7600*/  IADD3 R196, P6, R196, UR12, RZ ;  /* 0x0000000cc4c47c10 */ /* 0x000fe4000ffde0ff */
[----:B------:R-:W-:Y:S02]  /*7610*/  @P1 LOP3.LUT R203, R203, 0x20, RZ, 0xfc, !PT ;  /* 0x00000020cbcb1812 */ /* 0x000fe400078efcff */
[----:B------:R-:W-:Y:S02]  /*7620*/  ISETP.NE.U32.AND P1, PT, R204, RZ, PT ;  /* 0x000000ffcc00720c */ /* 0x000fe40003f25070 */
[----:B------:R-:W-:Y:S02]  /*7630*/  IADD3.X R197, R197, UR13, RZ, P6, !PT ;  /* 0x0000000dc5c57c10 */ /* 0x000fe4000b7fe4ff */
[----:B------:R-:W-:Y:S01]  /*7640*/  IADD3 R198, P6, R198, UR12, RZ ;  /* 0x0000000cc6c67c10 */ /* 0x000fe2000ffde0ff */
[----:B------:R-:W5:Y:S01]  /*7650*/  HMMA.16816.F32 R72, R180, R170, R72 ;  /* 0x000000aab448723c */ /* 0x000f620000001848 */
[----:B------:R-:W-:-:S02]  /*7660*/  ISETP.NE.U32.AND P0, PT, R205, RZ, PT ;  /* 0x000000ffcd00720c */ /* 0x000fc40003f05070 */
[----:B------:R-:W-:Y:S02]  /*7670*/  IADD3.X R199, R199, UR13, RZ, P6, !PT ;  /* 0x0000000dc7c77c10 */ /* 0x000fe4000b7fe4ff */
[----:B------:R-:W-:-:S03]  /*7680*/  IADD3 R200, P6, R200, UR12, RZ ;  /* 0x0000000cc8c87c10 */ /* 0x000fc6000ffde0ff */
[----:B------:R-:W5:Y:S01]  /*7690*/  HMMA.16816.F32 R76, R180, R164, R76 ;  /* 0x000000a4b44c723c */ /* 0x000f62000000184c */
[----:B------:R-:W-:Y:S01]  /*76a0*/  IADD3.X R201, R201, UR13, RZ, P6, !PT ;  /* 0x0000000dc9c97c10 */ /* 0x000fe2000b7fe4ff */
[----:B------:R1:W-:Y:S01]  /*76b0*/  LDGSTS.E.BYPASS.128 [R207+0xc000], [R186.64], P1 ;  /* 0x0c000000bacf7fae */ /* 0x0003e20008901c56 */
[----:B------:R-:W-:-:S05]  /*76c0*/  ISETP.NE.U32.AND P6, PT, R206, RZ, PT ;  /* 0x000000ffce00720c */ /* 0x000fca0003fc5070 */
[----:B------:R-:W5:Y:S01]  /*76d0*/  HMMA.16816.F32 R80, R180, R166, R80 ;  /* 0x000000a6b450723c */ /* 0x000f620000001850 */
[C---:B------:R-:W-:Y:S01]  /*76e0*/  LOP3.LUT P1, RZ, R203.reuse, 0x20000, RZ, 0xc0, !PT ;  /* 0x00020000cbff7812 */ /* 0x040fe2000782c0ff */
[----:B------:R1:W-:Y:S06]  /*76f0*/  LDGSTS.E.BYPASS.128 [R208+0xc000], [R188.64], P0 ;  /* 0x0c000000bcd07fae */ /* 0x0003ec0008101c56 */
[C---:B------:R-:W5:Y:S08]  /*7700*/  HMMA.16816.F32 R24, R176.reuse, R168, R24 ;  /* 0x000000a8b018723c */ /* 0x040f700000001818 */
[C---:B------:R-:W5:Y:S08]  /*7710*/  HMMA.16816.F32 R28, R176.reuse, R170, R28 ;  /* 0x000000aab01c723c */ /* 0x040f70000000181c */
[C---:B------:R-:W5:Y:S08]  /*7720*/  HMMA.16816.F32 R32, R176.reuse, R164, R32 ;  /* 0x000000a4b020723c */ /* 0x040f700000001820 */
[----:B------:R-:W5:Y:S08]  /*7730*/  HMMA.16816.F32 R36, R176, R166, R36 ;  /* 0x000000a6b024723c */ /* 0x000f700000001824 */
[C---:B------:R-:W5:Y:S08]  /*7740*/  HMMA.16816.F32 R40, R172.reuse, R168, R40 ;  /* 0x000000a8ac28723c */ /* 0x040f700000001828 */
[C---:B------:R-:W5:Y:S08]  /*7750*/  HMMA.16816.F32 R44, R172.reuse, R170, R44 ;  /* 0x000000aaac2c723c */ /* 0x040f70000000182c */
[C---:B------:R-:W5:Y:S08]  /*7760*/  HMMA.16816.F32 R48, R172.reuse, R164, R48 ;  /* 0x000000a4ac30723c */ /* 0x040f700000001830 */
[----:B------:R-:W5:Y:S08]  /*7770*/  HMMA.16816.F32 R52, R172, R166, R52 ;  /* 0x000000a6ac34723c */ /* 0x000f700000001834 */
[C---:B------:R-:W5:Y:S08]  /*7780*/  HMMA.16816.F32 R56, R160.reuse, R168, R56 ;  /* 0x000000a8a038723c */ /* 0x040f700000001838 */
[C---:B------:R-:W5:Y:S08]  /*7790*/  HMMA.16816.F32 R60, R160.reuse, R170, R60 ;  /* 0x000000aaa03c723c */ /* 0x040f70000000183c */
[C---:B------:R-:W5:Y:S08]  /*77a0*/  HMMA.16816.F32 R64, R160.reuse, R164, R64 ;  /* 0x000000a4a040723c */ /* 0x040f700000001840 */
[----:B------:R-:W5:Y:S01]  /*77b0*/  HMMA.16816.F32 R68, R160, R166, R68 ;  /* 0x000000a6a044723c */ /* 0x000f620000001844 */
[----:B------:R-:W-:Y:S01]  /*77c0*/  LOP3.LUT R203, R203, 0xfffeffff, RZ, 0xc0, !PT ;  /* 0xfffeffffcbcb7812 */ /* 0x000fe200078ec0ff */
[----:B------:R1:W-:Y:S03]  /*77d0*/  LDGSTS.E.BYPASS.128 [R209+0xc000], [R190.64], P6 ;  /* 0x0c000000bed17fae */ /* 0x0003e6000b101c56 */
[----:B------:R-:W-:Y:S01]  /*77e0*/  @P0 LOP3.LUT R203, R203, 0x10000, RZ, 0xfc, !PT ;  /* 0x00010000cbcb0812 */ /* 0x000fe200078efcff */
[----:B------:R1:W-:Y:S01]  /*77f0*/  LDGSTS.E.BYPASS.128 [R210+0xc000], [R192.64], P1 ;  /* 0x0c000000c0d27fae */ /* 0x0003e20008901c56 */
[----:B------:R-:W-:-:S03]  /*7800*/  ISETP.NE.U32.AND P0, PT, R204, RZ, PT ;  /* 0x000000ffcc00720c */ /* 0x000fc60003f05070 */
[----:B------:R1:W-:Y:S01]  /*7810*/  LDGSTS.E.BYPASS.128 [R211+0xc000], [R194.64], P5 ;  /* 0x0c000000c2d37fae */ /* 0x0003e2000a901c56 */
[C---:B-----5:R-:W5:Y:S03]  /*7820*/  HMMA.16816.F32 R84, R156.reuse, R144, R84 ;  /* 0x000000909c54723c */ /* 0x060f660000001854 */
[----:B------:R1:W-:Y:S04]  /*7830*/  LDGSTS.E.BYPASS.128 [R212+0xc000], [R196.64], P4 ;  /* 0x0c000000c4d47fae */ /* 0x0003e8000a101c56 */
[----:B------:R1:W-:Y:S01]  /*7840*/  LDGSTS.E.BYPASS.128 [R213+0xc000], [R198.64], P3 ;  /* 0x0c000000c6d57fae */ /* 0x0003e20009901c56 */
[C---:B------:R-:W5:Y:S03]  /*7850*/  HMMA.16816.F32 R72, R156.reuse, R146, R72 ;  /* 0x000000929c48723c */ /* 0x040f660000001848 */
[----:B------:R1:W-:Y:S04]  /*7860*/  LDGSTS.E.BYPASS.128 [R214+0xc000], [R200.64], P2 ;  /* 0x0c000000c8d67fae */ /* 0x0003e80009101c56 */
[----:B------:R-:W0:Y:S01]  /*7870*/  LDGDEPBAR ;  /* 0x00000000000079af */ /* 0x000e220000000000 */
[C---:B----4-:R-:W5:Y:S03]  /*7880*/  HMMA.16816.F32 R76, R156.reuse, R140, R76 ;  /* 0x0000008c9c4c723c */ /* 0x050f66000000184c */
[----:B------:R-:W-:Y:S06]  /*7890*/  BAR.SYNC 0x0 ;  /* 0x0000000000007b1d */ /* 0x000fec0000000000 */
[----:B------:R-:W5:Y:S01]  /*78a0*/  HMMA.16816.F32 R80, R156, R142, R80 ;  /* 0x0000008e9c50723c */ /* 0x000f620000001850 */
[----:B------:R-:W-:Y:S01]  /*78b0*/  @!PT LDS RZ, [RZ] ;  /* 0x00000000fffff984 */ /* 0x000fe20000000800 */
[----:B------:R-:W-:Y:S01]  /*78c0*/  @!PT LDS RZ, [RZ] ;  /* 0x00000000fffff984 */ /* 0x000fe20000000800 */
[----:B------:R-:W-:Y:S01]  /*78d0*/  @!PT LDS RZ, [RZ] ;  /* 0x00000000fffff984 */ /* 0x000fe20000000800 */
[----:B------:R1:W-:Y:S01]  /*78e0*/  LDGSTS.E.BYPASS.128 [R207+0x15000], [R186.64+0x80], P0 ;  /* 0x15000080bacf7fae */ /* 0x0003e20008101c56 */
[----:B------:R-:W-:-:S06]  /*78f0*/  LOP3.LUT P0, RZ, R203, 0x10000, RZ, 0xc0, !PT ;  /* 0x00010000cbff7812 */ /* 0x000fcc000780c0ff */
[----:B------:R-:W5:Y:S01]  /*7900*/  HMMA.16816.F32 R24, R152, R144, R24 ;  /* 0x000000909818723c */ /* 0x000f620000001818 */
[----:B------:R-:W-:-:S06]  /*7910*/  UIADD3 UR6, UR6, 0x1, URZ ;  /* 0x0000000106067890 */ /* 0x000fcc000fffe03f */
[----:B------:R1:W-:Y:S01]  /*7920*/  LDGSTS.E.BYPASS.128 [R208+0x15000], [R188.64+0x80], P0 ;  /* 0x15000080bcd07fae */ /* 0x0003e20008101c56 */
[C---:B------:R-:W5:Y:S03]  /*7930*/  HMMA.16816.F32 R28, R152.reuse, R146, R28 ;  /* 0x00000092981c723c */ /* 0x040f66000000181c */
[----:B------:R1:W-:Y:S04]  /*7940*/  LDGSTS.E.BYPASS.128 [R209+0x15000], [R190.64+0x80], P6 ;  /* 0x15000080bed17fae */ /* 0x0003e8000b101c56 */
[----:B------:R1:W-:Y:S01]  /*7950*/  LDGSTS.E.BYPASS.128 [R210+0x15000], [R192.64+0x80], P1 ;  /* 0x15000080c0d27fae */ /* 0x0003e20008901c56 */
[C---:B------:R-:W5:Y:S03]  /*7960*/  HMMA.16816.F32 R32, R152.reuse, R140, R32 ;  /* 0x0000008c9820723c */ /* 0x040f660000001820 */
[----:B------:R1:W-:Y:S04]  /*7970*/  LDGSTS.E.BYPASS.128 [R211+0x15000], [R194.64+0x80], P5 ;  /* 0x15000080c2d37fae */ /* 0x0003e8000a901c56 */
[----:B------:R1:W-:Y:S01]  /*7980*/  LDGSTS.E.BYPASS.128 [R212+0x15000], [R196.64+0x80], P4 ;  /* 0x15000080c4d47fae */ /* 0x0003e2000a101c56 */
[----:B------:R-:W5:Y:S03]  /*7990*/  HMMA.16816.F32 R36, R152, R142, R36 ;  /* 0x0000008e9824723c */ /* 0x000f660000001824 */
[----:B------:R1:W-:Y:S05]  /*79a0*/  LDGSTS.E.BYPASS.128 [R213+0x15000], [R198.64+0x80], P3 ;  /* 0x15000080c6d57fae */ /* 0x0003ea0009901c56 */
[C---:B------:R-:W5:Y:S01]  /*79b0*/  HMMA.16816.F32 R40, R148.reuse, R144, R40 ;  /* 0x000000909428723c */ /* 0x040f620000001828 */
[----:B------:R1:W-:Y:S07]  /*79c0*/  LDGSTS.E.BYPASS.128 [R214+0x15000], [R200.64+0x80], P2 ;  /* 0x15000080c8d67fae */ /* 0x0003ee0009101c56 */
[C---:B------:R-:W5:Y:S01]  /*79d0*/  HMMA.16816.F32 R44, R148.reuse, R146, R44 ;  /* 0x00000092942c723c */ /* 0x040f62000000182c */
[----:B------:R-:W0:Y:S07]  /*79e0*/  LDGDEPBAR ;  /* 0x00000000000079af */ /* 0x000e2e0000000000 */
[C---:B------:R-:W5:Y:S08]  /*79f0*/  HMMA.16816.F32 R48, R148.reuse, R140, R48 ;  /* 0x0000008c9430723c */ /* 0x040f700000001830 */
[----:B------:R-:W5:Y:S08]  /*7a00*/  HMMA.16816.F32 R52, R148, R142, R52 ;  /* 0x0000008e9434723c */ /* 0x000f700000001834 */
[C---:B------:R-:W5:Y:S08]  /*7a10*/  HMMA.16816.F32 R56, R136.reuse, R144, R56 ;  /* 0x000000908838723c */ /* 0x040f700000001838 */
[C---:B------:R-:W5:Y:S08]  /*7a20*/  HMMA.16816.F32 R60, R136.reuse, R146, R60 ;  /* 0x00000092883c723c */ /* 0x040f70000000183c */
[C---:B------:R-:W5:Y:S08]  /*7a30*/  HMMA.16816.F32 R64, R136.reuse, R140, R64 ;  /* 0x0000008c8840723c */ /* 0x040f700000001840 */
[----:B------:R-:W5:Y:S01]  /*7a40*/  HMMA.16816.F32 R68, R136, R142, R68 ;  /* 0x0000008e8844723c */ /* 0x000f620000001844 */
[----:B------:R-:W-:Y:S01]  /*7a50*/  UISETP.GE.AND UP0, UPT, UR6, 0x3, UPT ;  /* 0x000000030600788c */ /* 0x000fe2000bf06270 */
[----:B------:R-:W-:-:S04]  /*7a60*/  DEPBAR.LE SB0, 0xa ;  /* 0x000082800000791a */ /* 0x000fc80000000000 */
[----:B------:R-:W-:Y:S02]  /*7a70*/  UIADD3 UR7, UR7, 0x1, URZ ;  /* 0x0000000107077890 */ /* 0x000fe4000fffe03f */
[----:B-----5:R-:W5:Y:S01]  /*7a80*/  HMMA.16816.F32 R84, R132, R120, R84 ;  /* 0x000000788454723c */ /* 0x020f620000001854 */
[----:B------:R-:W-:-:S07]  /*7a90*/  USEL UR6, UR6, URZ, !UP0 ;  /* 0x0000003f06067287 */ /* 0x000fce000c000000 */
[----:B------:R-:W5:Y:S01]  /*7aa0*/  HMMA.16816.F32 R72, R132, R122, R72 ;  /* 0x0000007a8448723c */ /* 0x000f620000001848 */
[----:B------:R-:W-:-:S07]  /*7ab0*/  UISETP.GE.AND UP0, UPT, UR7, UR25, UPT ;  /* 0x000000190700728c */ /* 0x000fce000bf06270 */
        /* <DEDUP_REMOVED lines=14> */
[----:B------:R-:W-:Y:S01]  /*7ba0*/  PLOP3.LUT P5, PT, PT, PT, UP0, 0x40, 0x0 ;  /* 0x000000000000781c */ /* 0x000fe20003fae808 */
[----:B------:R-:W-:Y:S01]  /*7bb0*/  USHF.L.U32 UR5, UR6, 0xd, URZ ;  /* 0x0000000d06057899 */ /* 0x000fe2000800063f */
[----:B------:R-:W-:Y:S01]  /*7bc0*/  IMAD.MOV.U32 R172, RZ, RZ, R23 ;  /* 0x000000ffffac7224 */ /* 0x000fe200078e0017 */
[----:B------:R-:W-:Y:S01]  /*7bd0*/  UIADD3 UR4, UR4, 0x40000, URZ ;  /* 0x0004000004047890 */ /* 0x000fe2000fffe03f */
[----:B------:R-:W-:Y:S01]  /*7be0*/  IMAD.MOV.U32 R173, RZ, RZ, R21 ;  /* 0x000000ffffad7224 */ /* 0x000fe200078e0015 */
[----:B------:R-:W-:-:S02]  /*7bf0*/  ULEA UR31, UR6, 0x12000, 0xc ;  /* 0x00012000061f7891 */ /* 0x000fc4000f8e603f */
[C---:B-----5:R5:W5:Y:S01]  /*7c00*/  HMMA.16816.F32 R84, R108.reuse, R96, R84 ;  /* 0x000000606c54723c */ /* 0x060b620000001854 */
[----:B------:R-:W-:Y:S02]  /*7c10*/  UIADD3 UR32, UR5, 0x6000, URZ ;  /* 0x0000600005207890 */ /* 0x000fe4000fffe03f */
[----:B------:R-:W-:Y:S02]  /*7c20*/  UIADD3 UR30, UR5, 0xc000, URZ ;  /* 0x0000c000051e7890 */ /* 0x000fe4000fffe03f */
[----:B------:R-:W-:Y:S01]  /*7c30*/  UIADD3 UR29, UR5, 0x15000, URZ ;  /* 0x00015000051d7890 */ /* 0x000fe2000fffe03f */
[----:B------:R-:W-:Y:S02]  /*7c40*/  IMAD.MOV.U32 R23, RZ, RZ, R22 ;  /* 0x000000ffff177224 */ /* 0x000fe400078e0016 */
[----:B------:R5:W5:Y:S01]  /*7c50*/  HMMA.16816.F32 R72, R108, R98, R72 ;  /* 0x000000626c48723c */ /* 0x000b620000001848 */
[----:B------:R-:W-:Y:S01]  /*7c60*/  IMAD.MOV.U32 R174, RZ, RZ, R19 ;  /* 0x000000ffffae7224 */ /* 0x000fe200078e0013 */
[----:B------:R-:W-:Y:S01]  /*7c70*/  LOP3.LUT P0, RZ, R203, 0x8000, RZ, 0xc0, !PT ;  /* 0x00008000cbff7812 */ /* 0x000fe2000780c0ff */
[----:B------:R-:W-:Y:S01]  /*7c80*/  IMAD.MOV.U32 R21, RZ, RZ, R20 ;  /* 0x000000ffff157224 */ /* 0x000fe200078e0014 */
[----:B------:R-:W-:Y:S01]  /*7c90*/  IADD3 R8, R8, 0x40, RZ ;  /* 0x0000004008087810 */ /* 0x000fe20007ffe0ff */
[----:B------:R-:W-:-:S03]  /*7ca0*/  IMAD.MOV.U32 R22, RZ, RZ, R18 ;  /* 0x000000ffff167224 */ /* 0x000fc600078e0012 */
[----:B------:R5:W5:Y:S01]  /*7cb0*/  HMMA.16816.F32 R76, R108, R92, R76 ;  /* 0x0000005c6c4c723c */ /* 0x000b62000000184c */
[----:B------:R-:W-:Y:S01]  /*7cc0*/  IMAD.MOV.U32 R19, RZ, RZ, R185 ;  /* 0x000000ffff137224 */ /* 0x000fe200078e00b9 */
[C---:B------:R-:W-:Y:S01]  /*7cd0*/  LOP3.LUT P2, RZ, R203.reuse, 0x400, RZ, 0xc0, !PT ;  /* 0x00000400cbff7812 */ /* 0x040fe2000784c0ff */
[----:B------:R-:W-:Y:S01]  /*7ce0*/  IMAD.MOV.U32 R20, RZ, RZ, R184 ;  /* 0x000000ffff147224 */ /* 0x000fe200078e00b8 */
[----:B------:R-:W-:-:S04]  /*7cf0*/  LOP3.LUT P1, RZ, R203, 0x40, RZ, 0xc0, !PT ;  /* 0x00000040cbff7812 */ /* 0x000fc8000782c0ff */
[----:B------:R5:W5:Y:S01]  /*7d00*/  HMMA.16816.F32 R80, R108, R94, R80 ;  /* 0x0000005e6c50723c */ /* 0x000b620000001850 */
[C---:B------:R-:W-:Y:S02]  /*7d10*/  LOP3.LUT P3, RZ, R203.reuse, 0x10, RZ, 0xc0, !PT ;  /* 0x00000010cbff7812 */ /* 0x040fe4000786c0ff */
[----:B------:R-:W-:-:S05]  /*7d20*/  LOP3.LUT P4, RZ, R203, 0x8, RZ, 0xc0, !PT ;  /* 0x00000008cbff7812 */ /* 0x000fca000788c0ff */
[C---:B------:R5:W5:Y:S08]  /*7d30*/  HMMA.16816.F32 R24, R104.reuse, R96, R24 ;  /* 0x000000606818723c */ /* 0x040b700000001818 */
[C---:B------:R5:W5:Y:S08]  /*7d40*/  HMMA.16816.F32 R28, R104.reuse, R98, R28 ;  /* 0x00000062681c723c */ /* 0x040b70000000181c */
[C---:B------:R5:W5:Y:S08]  /*7d50*/  HMMA.16816.F32 R32, R104.reuse, R92, R32 ;  /* 0x0000005c6820723c */ /* 0x040b700000001820 */
[----:B------:R5:W5:Y:S08]  /*7d60*/  HMMA.16816.F32 R36, R104, R94, R36 ;  /* 0x0000005e6824723c */ /* 0x000b700000001824 */
[C---:B------:R5:W5:Y:S08]  /*7d70*/  HMMA.16816.F32 R40, R100.reuse, R96, R40 ;  /* 0x000000606428723c */ /* 0x040b700000001828 */
[C---:B------:R5:W5:Y:S08]  /*7d80*/  HMMA.16816.F32 R44, R100.reuse, R98, R44 ;  /* 0x00000062642c723c */ /* 0x040b70000000182c */
[C---:B------:R5:W5:Y:S08]  /*7d90*/  HMMA.16816.F32 R48, R100.reuse, R92, R48 ;  /* 0x0000005c6430723c */ /* 0x040b700000001830 */
[----:B------:R5:W5:Y:S08]  /*7da0*/  HMMA.16816.F32 R52, R100, R94, R52 ;  /* 0x0000005e6434723c */ /* 0x000b700000001834 */
[C---:B------:R5:W5:Y:S08]  /*7db0*/  HMMA.16816.F32 R56, R88.reuse, R96, R56 ;  /* 0x000000605838723c */ /* 0x040b700000001838 */
[C---:B------:R5:W5:Y:S08]  /*7dc0*/  HMMA.16816.F32 R60, R88.reuse, R98, R60 ;  /* 0x00000062583c723c */ /* 0x040b70000000183c */
[C---:B------:R5:W5:Y:S08]  /*7dd0*/  HMMA.16816.F32 R64, R88.reuse, R92, R64 ;  /* 0x0000005c5840723c */ /* 0x040b700000001840 */
[----:B------:R5:W5:Y:S01]  /*7de0*/  HMMA.16816.F32 R68, R88, R94, R68 ;  /* 0x0000005e5844723c */ /* 0x000b620000001844 */
[----:B------:R-:W-:Y:S06]  /*7df0*/  BAR.SYNC 0x0 ;  /* 0x0000000000007b1d */ /* 0x000fec0000000000 */
[----:B-1---5:R-:W-:Y:S01]  /*7e00*/  @!P5 CALL.REL.NOINC `(.L_x_1) ;  /* 0x000000100000d944 */ /* 0x022fe20003c00000 */
[----:B------:R-:W-:-:S05]  /*7e10*/  BRA `(.L_x_2) ;  /* 0xffffbde000007947 */ /* 0x000fca000383ffff */
.L_x_1:
[----:B------:R-:W3:Y:S01]  /*7e20*/  LDL.LU R91, [R1+0xc] ;  /* 0x00000c00015b7983 */ /* 0x000ee20000300800 */
[----:B------:R-:W-:-:S04]  /*7e30*/  DEPBAR.LE SB0, 0x0 ;  /* 0x000080000000791a */ /* 0x000fc80000000000 */
[----:B------:R-:W4:Y:S04]  /*7e40*/  LDL.LU R90, [R1+0x8] ;  /* 0x00000800015a7983 */ /* 0x000f280000300800 */
[----:B--2---:R-:W2:Y:S04]  /*7e50*/  LDL.LU R89, [R1+0x4] ;  /* 0x0000040001597983 */ /* 0x004ea80000300800 */
[----:B------:R-:W3:Y:S04]  /*7e60*/  LDL.LU R18, [R1+0x1c] ;  /* 0x00001c0001127983 */ /* 0x000ee80000300800 */
[----:B------:R-:W2:Y:S01]  /*7e70*/  LDL.LU R88, [R1+0x20] ;  /* 0x0000200001587983 */ /* 0x000ea20000300800 */
[----:B------:R-:W-:Y:S01]  /*7e80*/  USHF.L.U32 UR14, UR14, 0xe, URZ ;  /* 0x0000000e0e0e7899 */ /* 0x000fe2000800063f */
[----:B------:R-:W-:Y:S01]  /*7e90*/  IMAD.U32 R16, RZ, RZ, UR27 ;  /* 0x0000001bff107e24 */ /* 0x000fe2000f8e00ff */
[----:B------:R-:W-:Y:S01]  /*7ea0*/  UMOV UR6, 0x4 ;  /* 0x0000000400067882 */ /* 0x000fe20000000000 */
[----:B------:R-:W1:Y:S01]  /*7eb0*/  S2R R10, SR_TID.X ;  /* 0x00000000000a7919 */ /* 0x000e620000002100 */
[----:B------:R-:W-:-:S02]  /*7ec0*/  ULDC.64 UR4, c[0x0][0x188] ;  /* 0x0000620000047ab9 */ /* 0x000fc40000000a00 */
[----:B------:R-:W-:Y:S01]  /*7ed0*/  UIMAD.WIDE UR4, UR14, UR6, UR4 ;  /* 0x000000060e0472a5 */ /* 0x000fe2000f8e0204 */
[----:B------:R-:W1:Y:S02]  /*7ee0*/  S2R R93, SR_TID.X ;  /* 0x00000000005d7919 */ /* 0x000e640000002100 */
[----:B-1----:R-:W-:Y:S02]  /*7ef0*/  LOP3.LUT R4, R10, 0x1f, RZ, 0xc0, !PT ;  /* 0x0000001f0a047812 */ /* 0x002fe400078ec0ff */
[----:B------:R-:W-:Y:S02]  /*7f00*/  SHF.R.U32.HI R21, RZ, 0x3, R10 ;  /* 0x00000003ff157819 */ /* 0x000fe4000001160a */
[----:B------:R-:W-:Y:S02]  /*7f10*/  SHF.R.U32.HI R4, RZ, 0x3, R4 ;  /* 0x00000003ff047819 */ /* 0x000fe40000011604 */
[----:B------:R-:W-:-:S04]  /*7f20*/  SHF.R.U32.HI R92, RZ, 0x3, R93 ;  /* 0x00000003ff5c7819 */ /* 0x000fc8000001165d */
[----:B------:R-:W-:-:S04]  /*7f30*/  SGXT.U32 R92, R92, 0x3 ;  /* 0x000000035c5c781a */ /* 0x000fc80000000000 */
[C---:B------:R-:W-:Y:S02]  /*7f40*/  LOP3.LUT R14, R92.reuse, 0x20, RZ, 0xfc, !PT ;  /* 0x000000205c0e7812 */ /* 0x040fe400078efcff */
[C---:B------:R-:W-:Y:S02]  /*7f50*/  LOP3.LUT R13, R92.reuse, 0x28, RZ, 0xfc, !PT ;  /* 0x000000285c0d7812 */ /* 0x040fe400078efcff */
[C---:B------:R-:W-:Y:S02]  /*7f60*/  LOP3.LUT R23, R92.reuse, 0x30, RZ, 0xfc, !PT ;  /* 0x000000305c177812 */ /* 0x040fe400078efcff */
[----:B------:R-:W-:Y:S01]  /*7f70*/  LOP3.LUT R22, R92, 0x38, RZ, 0xfc, !PT ;  /* 0x000000385c167812 */ /* 0x000fe200078efcff */
[----:B------:R-:W-:Y:S06]  /*7f80*/  BAR.SYNC 0x0 ;  /* 0x0000000000007b1d */ /* 0x000fec0000000000 */
[----:B---3--:R-:W-:-:S02]  /*7f90*/  IMAD R0, R18, 0x24, R91 ;  /* 0x0000002412007824 */ /* 0x008fc400078e025b */
[----:B------:R-:W-:Y:S02]  /*7fa0*/  IMAD R221, R18, 0x24, R221 ;  /* 0x0000002412dd7824 */ /* 0x000fe400078e02dd */
[----:B------:R-:W-:Y:S02]  /*7fb0*/  IMAD.SHL.U32 R17, R0, 0x4, RZ ;  /* 0x0000000400117824 */ /* 0x000fe400078e00ff */
[----:B------:R-:W-:Y:S01]  /*7fc0*/  IMAD.SHL.U32 R0, R93, 0x4, RZ ;  /* 0x000000045d007824 */ /* 0x000fe200078e00ff */
[----:B------:R-:W-:Y:S01]  /*7fd0*/  SHF.R.U32.HI R93, RZ, 0x3, R93 ;  /* 0x00000003ff5d7819 */ /* 0x000fe2000001165d */
[----:B--2---:R-:W-:Y:S02]  /*7fe0*/  IMAD R5, R88, 0x4, R4 ;  /* 0x0000000458057824 */ /* 0x004fe400078e0204 */
[----:B----4-:R-:W-:Y:S01]  /*7ff0*/  IMAD R2, R18, 0x24, R90 ;  /* 0x0000002412027824 */ /* 0x010fe200078e025a */
[----:B------:R-:W-:Y:S01]  /*8000*/  LOP3.LUT R0, R0, 0x1c, RZ, 0xc0, !PT ;  /* 0x0000001c00007812 */ /* 0x000fe200078ec0ff */
[----:B------:R-:W-:Y:S01]  /*8010*/  IMAD R3, R18, 0x24, R89 ;  /* 0x0000002412037824 */ /* 0x000fe200078e0259 */
[----:B------:R-:W-:Y:S01]  /*8020*/  SGXT.U32 R93, R93, 0x3 ;  /* 0x000000035d5d781a */ /* 0x000fe20000000000 */
[----:B------:R-:W-:Y:S01]  /*8030*/  IMAD.SHL.U32 R221, R221, 0x4, RZ ;  /* 0x00000004dddd7824 */ /* 0x000fe200078e00ff */
[----:B------:R-:W-:Y:S01]  /*8040*/  LOP3.LUT R15, R0, UR15, RZ, 0xfc, !PT ;  /* 0x0000000f000f7c12 */ /* 0x000fe2000f8efcff */
[----:B------:R-:W-:Y:S01]  /*8050*/  IMAD R5, R5, 0x24, R0 ;  /* 0x0000002405057824 */ /* 0x000fe200078e0200 */
[----:B------:R-:W-:Y:S01]  /*8060*/  LOP3.LUT R9, R93, 0x18, RZ, 0xfc, !PT ;  /* 0x000000185d097812 */ /* 0x000fe200078efcff */
[----:B------:R-:W-:Y:S01]  /*8070*/  IMAD.SHL.U32 R18, R2, 0x4, RZ ;  /* 0x0000000402127824 */ /* 0x000fe200078e00ff */
[----:B------:R-:W-:Y:S01]  /*8080*/  STS.64 [R221], R84 ;  /* 0x00000054dd007388 */ /* 0x000fe20000000a00 */
[----:B------:R-:W-:Y:S01]  /*8090*/  IMAD.SHL.U32 R19, R3, 0x4, RZ ;  /* 0x0000000403137824 */ /* 0x000fe200078e00ff */
[----:B------:R-:W-:Y:S01]  /*80a0*/  ISETP.GE.U32.AND P0, PT, R15, 0x80, PT ;  /* 0x000000800f00780c */ /* 0x000fe20003f06070 */
[----:B------:R-:W-:Y:S01]  /*80b0*/  IMAD.SHL.U32 R20, R5, 0x4, RZ ;  /* 0x0000000405147824 */ /* 0x000fe200078e00ff */
[----:B------:R-:W-:Y:S01]  /*80c0*/  STS.64 [R221+0x480], R86 ;  /* 0x00048056dd007388 */ /* 0x000fe20000000a00 */
[----:B------:R-:W-:Y:S01]  /*80d0*/  IMAD.U32 R2, RZ, RZ, UR27 ;  /* 0x0000001bff027e24 */ /* 0x000fe2000f8e00ff */
[C---:B------:R-:W-:Y:S01]  /*80e0*/  SHF.L.U64.HI R16, R15.reuse, 0x2, R16 ;  /* 0x000000020f107819 */ /* 0x040fe20000010210 */
[----:B------:R-:W-:Y:S01]  /*80f0*/  IMAD.SHL.U32 R15, R15, 0x4, RZ ;  /* 0x000000040f0f7824 */ /* 0x000fe200078e00ff */
[----:B------:R-:W-:Y:S01]  /*8100*/  STS.64 [R17], R72 ;  /* 0x0000004811007388 */ /* 0x000fe20000000a00 */
[----:B------:R-:W-:-:S02]  /*8110*/  LEA R8, P1, R9, UR4, 0x9 ;  /* 0x0000000409087c11 */ /* 0x000fc4000f8248ff */
[----:B------:R-:W-:Y:S01]  /*8120*/  ISETP.GE.U32.AND.EX P0, PT, R2, RZ, PT, P0 ;  /* 0x000000ff0200720c */ /* 0x000fe20003f06100 */
[----:B------:R-:W-:Y:S01]  /*8130*/  STS.64 [R17+0x480], R74 ;  /* 0x0004804a11007388 */ /* 0x000fe20000000a00 */
[C---:B------:R-:W-:Y:S02]  /*8140*/  LEA R2, P2, R92.reuse, UR4, 0x9 ;  /* 0x000000045c027c11 */ /* 0x040fe4000f8448ff */
[C---:B------:R-:W-:Y:S01]  /*8150*/  LOP3.LUT R11, R93.reuse, 0x8, RZ, 0xfc, !PT ;  /* 0x000000085d0b7812 */ /* 0x040fe200078efcff */
[----:B------:R-:W-:Y:S01]  /*8160*/  STS.64 [R18], R76 ;  /* 0x0000004c12007388 */ /* 0x000fe20000000a00 */
[----:B------:R-:W-:Y:S02]  /*8170*/  LOP3.LUT R7, R93, 0x10, RZ, 0xfc, !PT ;  /* 0x000000105d077812 */ /* 0x000fe400078efcff */
[----:B------:R-:W-:Y:S01]  /*8180*/  LEA.HI.X R3, R92, UR5, RZ, 0x9, P2 ;  /* 0x000000055c037c11 */ /* 0x000fe200090f4cff */
[----:B------:R-:W-:Y:S01]  /*8190*/  STS.64 [R18+0x480], R78 ;  /* 0x0004804e12007388 */ /* 0x000fe20000000a00 */
[----:B------:R-:W-:-:S02]  /*81a0*/  LEA.HI.X R0, R9, UR5, RZ, 0x9, P1 ;  /* 0x0000000509007c11 */ /* 0x000fc400088f4cff */
[----:B------:R-:W-:Y:S01]  /*81b0*/  LEA R4, P3, R11, UR4, 0x9 ;  /* 0x000000040b047c11 */ /* 0x000fe2000f8648ff */
[----:B------:R-:W-:Y:S01]  /*81c0*/  STS.64 [R19], R80 ;  /* 0x0000005013007388 */ /* 0x000fe20000000a00 */
[----:B------:R-:W-:Y:S02]  /*81d0*/  IADD3 R2, P2, R15, R2, RZ ;  /* 0x000000020f027210 */ /* 0x000fe40007f5e0ff */
[-C--:B------:R-:W-:Y:S01]  /*81e0*/  IADD3 R8, P1, R8, R15.reuse, RZ ;  /* 0x0000000f08087210 */ /* 0x080fe20007f3e0ff */
[----:B------:R-:W-:Y:S04]  /*81f0*/  STS.64 [R19+0x480], R82 ;  /* 0x0004805213007388 */ /* 0x000fe80000000a00 */
[----:B------:R-:W-:Y:S06]  /*8200*/  BAR.SYNC 0x0 ;  /* 0x0000000000007b1d */ /* 0x000fec0000000000 */
[----:B------:R-:W1:Y:S01]  /*8210*/  LDS.128 R72, [R20] ;  /* 0x0000000014487984 */ /* 0x000e620000000c00 */
[----:B------:R-:W-:Y:S01]  /*8220*/  LEA R6, P4, R7, UR4, 0x9 ;  /* 0x0000000407067c11 */ /* 0x000fe2000f8848ff */
[----:B------:R-:W-:Y:S01]  /*8230*/  IMAD.X R3, R16, 0x1, R3, P2 ;  /* 0x0000000110037824 */ /* 0x000fe200010e0603 */
[----:B------:R-:W-:Y:S01]  /*8240*/  LEA.HI.X R5, R11, UR5, RZ, 0x9, P3 ;  /* 0x000000050b057c11 */ /* 0x000fe200098f4cff */
[----:B------:R-:W2:Y:S01]  /*8250*/  LDS.128 R84, [R20+0x480] ;  /* 0x0004800014547984 */ /* 0x000ea20000000c00 */
[----:B------:R-:W-:Y:S01]  /*8260*/  LEA.HI.X R7, R7, UR5, RZ, 0x9, P4 ;  /* 0x0000000507077c11 */ /* 0x000fe2000a0f4cff */
[----:B------:R-:W-:Y:S01]  /*8270*/  IMAD.X R9, R0, 0x1, R16, P1 ;  /* 0x0000000100097824 */ /* 0x000fe200008e0610 */
[-C--:B------:R-:W-:Y:S01]  /*8280*/  IADD3 R4, P3, R4, R15.reuse, RZ ;  /* 0x0000000f04047210 */ /* 0x080fe20007f7e0ff */
[----:B------:R-:W3:Y:S01]  /*8290*/  LDS.128 R88, [R20+0x900] ;  /* 0x0009000014587984 */ /* 0x000ee20000000c00 */
[----:B------:R-:W-:-:S02]  /*82a0*/  IADD3 R6, P4, R6, R15, RZ ;  /* 0x0000000f06067210 */ /* 0x000fc40007f9e0ff */
[----:B------:R-:W-:Y:S01]  /*82b0*/  LEA R11, P1, R14, UR4, 0x9 ;  /* 0x000000040e0b7c11 */ /* 0x000fe2000f8248ff */
[----:B------:R-:W4:Y:S01]  /*82c0*/  LDS.128 R76, [R20+0xd80] ;  /* 0x000d8000144c7984 */ /* 0x000f220000000c00 */
[----:B------:R-:W-:-:S03]  /*82d0*/  IMAD.X R5, R5, 0x1, R16, P3 ;  /* 0x0000000105057824 */ /* 0x000fc600018e0610 */
[----:B------:R-:W-:Y:S06]  /*82e0*/  BAR.SYNC 0x0 ;  /* 0x0000000000007b1d */ /* 0x000fec0000000000 */
[----:B------:R-:W-:Y:S01]  /*82f0*/  STS.64 [R221], R24 ;  /* 0x00000018dd007388 */ /* 0x000fe20000000a00 */
[----:B------:R-:W-:Y:S01]  /*8300*/  LEA.HI.X R14, R14, UR5, RZ, 0x9, P1 ;  /* 0x000000050e0e7c11 */ /* 0x000fe200088f4cff */
[----:B------:R-:W-:Y:S01]  /*8310*/  IMAD.X R7, R7, 0x1, R16, P4 ;  /* 0x0000000107077824 */ /* 0x000fe200020e0610 */
[----:B------:R-:W-:Y:S01]  /*8320*/  LEA R12, P2, R13, UR4, 0x9 ;  /* 0x000000040d0c7c11 */ /* 0x000fe2000f8448ff */
[----:B------:R-:W-:Y:S01]  /*8330*/  STS.64 [R221+0x480], R26 ;  /* 0x0004801add007388 */ /* 0x000fe20000000a00 */
[----:B------:R-:W-:-:S02]  /*8340*/  LEA R10, P3, R23, UR4, 0x9 ;  /* 0x00000004170a7c11 */ /* 0x000fc4000f8648ff */
[----:B------:R-:W-:Y:S01]  /*8350*/  LEA R0, P4, R22, UR4, 0x9 ;  /* 0x0000000416007c11 */ /* 0x000fe2000f8848ff */
[----:B------:R-:W-:Y:S01]  /*8360*/  STS.64 [R17], R28 ;  /* 0x0000001c11007388 */ /* 0x000fe20000000a00 */
[----:B------:R-:W-:-:S03]  /*8370*/  LEA.HI.X R13, R13, UR5, RZ, 0x9, P2 ;  /* 0x000000050d0d7c11 */ /* 0x000fc600090f4cff */
[----:B------:R-:W-:Y:S04]  /*8380*/  STS.64 [R17+0x480], R30 ;  /* 0x0004801e11007388 */ /* 0x000fe80000000a00 */
[----:B------:R-:W-:Y:S04]  /*8390*/  STS.64 [R18], R32 ;  /* 0x0000002012007388 */ /* 0x000fe80000000a00 */
[----:B------:R-:W-:Y:S04]  /*83a0*/  STS.64 [R18+0x480], R34 ;  /* 0x0004802212007388 */ /* 0x000fe80000000a00 */
[----:B------:R-:W-:Y:S04]  /*83b0*/  STS.64 [R19], R36 ;  /* 0x0000002413007388 */ /* 0x000fe80000000a00 */
[----:B------:R-:W-:Y:S04]  /*83c0*/  STS.64 [R19+0x480], R38 ;  /* 0x0004802613007388 */ /* 0x000fe80000000a00 */
[----:B------:R-:W-:Y:S06]  /*83d0*/  BAR.SYNC 0x0 ;  /* 0x0000000000007b1d */ /* 0x000fec0000000000 */
[----:B------:R-:W4:Y:S04]  /*83e0*/  LDS.128 R24, [R20] ;  /* 0x0000000014187984 */ /* 0x000f280000000c00 */
[----:B------:R-:W4:Y:S04]  /*83f0*/  LDS.128 R28, [R20+0x480] ;  /* 0x00048000141c7984 */ /* 0x000f280000000c00 */
[----:B------:R-:W4:Y:S04]  /*8400*/  LDS.128 R32, [R20+0x900] ;  /* 0x0009000014207984 */ /* 0x000f280000000c00 */
[----:B------:R-:W4:Y:S04]  /*8410*/  LDS.128 R36, [R20+0xd80] ;  /* 0x000d800014247984 */ /* 0x000f280000000c00 */
[----:B-1----:R1:W-:Y:S04]  /*8420*/  @!P0 STG.E.128 [R2.64], R72 ;  /* 0x0000004802008986 */ /* 0x0023e8000c101d16 */
[----:B--2---:R2:W-:Y:S04]  /*8430*/  @!P0 STG.E.128 [R4.64], R84 ;  /* 0x0000005404008986 */ /* 0x0045e8000c101d16 */
[----:B---3--:R3:W-:Y:S04]  /*8440*/  @!P0 STG.E.128 [R6.64], R88 ;  /* 0x0000005806008986 */ /* 0x0087e8000c101d16 */
[----:B----4-:R4:W-:Y:S01]  /*8450*/  @!P0 STG.E.128 [R8.64], R76 ;  /* 0x0000004c08008986 */ /* 0x0109e2000c101d16 */
[----:B-1----:R-:W-:-:S02]  /*8460*/  IADD3 R2, P1, R11, R15, RZ ;  /* 0x0000000f0b027210 */ /* 0x002fc40007f3e0ff */
[----:B------:R-:W-:Y:S02]  /*8470*/  LEA.HI.X R11, R23, UR5, RZ, 0x9, P3 ;  /* 0x00000005170b7c11 */ /* 0x000fe400098f4cff */
[-C--:B--2---:R-:W-:Y:S01]  /*8480*/  IADD3 R4, P2, R12, R15.reuse, RZ ;  /* 0x0000000f0c047210 */ /* 0x084fe20007f5e0ff */
[--C-:B------:R-:W-:Y:S01]  /*8490*/  IMAD.X R3, R14, 0x1, R16.reuse, P1 ;  /* 0x000000010e037824 */ /* 0x100fe200008e0610 */
[----:B------:R-:W-:Y:S02]  /*84a0*/  SGXT.U32 R12, R21, 0x3 ;  /* 0x00000003150c781a */ /* 0x000fe40000000000 */
[-C--:B---3--:R-:W-:Y:S01]  /*84b0*/  IADD3 R6, P1, R10, R15.reuse, RZ ;  /* 0x0000000f0a067210 */ /* 0x088fe20007f3e0ff */
[--C-:B------:R-:W-:Y:S01]  /*84c0*/  IMAD.X R5, R13, 0x1, R16.reuse, P2 ;  /* 0x000000010d057824 */ /* 0x100fe200010e0610 */
[----:B------:R1:W-:Y:S01]  /*84d0*/  @!P0 STG.E.128 [R2.64], R24 ;  /* 0x0000001802008986 */ /* 0x0003e2000c101d16 */
[----:B------:R-:W-:Y:S02]  /*84e0*/  LOP3.LUT R14, R12, 0x18, RZ, 0xfc, !PT ;  /* 0x000000180c0e7812 */ /* 0x000fe400078efcff */
[----:B----4-:R-:W-:Y:S01]  /*84f0*/  LEA.HI.X R9, R22, UR5, RZ, 0x9, P4 ;  /* 0x0000000516097c11 */ /* 0x010fe2000a0f4cff */
[----:B------:R-:W-:Y:S01]  /*8500*/  IMAD.X R7, R11, 0x1, R16, P1 ;  /* 0x000000010b077824 */ /* 0x000fe200008e0610 */
[----:B------:R-:W-:Y:S01]  /*8510*/  IADD3 R8, P3, R0, R15, RZ ;  /* 0x0000000f00087210 */ /* 0x000fe20007f7e0ff */
[----:B------:R-:W-:Y:S01]  /*8520*/  @!P0 STG.E.128 [R4.64], R28 ;  /* 0x0000001c04008986 */ /* 0x000fe2000c101d16 */
[----:B------:R-:W-:-:S02]  /*8530*/  LOP3.LUT R0, R12, 0x40, RZ, 0xfc, !PT ;  /* 0x000000400c007812 */ /* 0x000fc400078efcff */
[----:B------:R-:W-:Y:S01]  /*8540*/  LOP3.LUT R14, R14, 0x40, RZ, 0xfc, !PT ;  /* 0x000000400e0e7812 */ /* 0x000fe200078efcff */
[----:B------:R-:W-:Y:S01]  /*8550*/  IMAD.X R9, R9, 0x1, R16, P3 ;  /* 0x0000000109097824 */ /* 0x000fe200018e0610 */
[----:B------:R-:W-:Y:S01]  /*8560*/  @!P0 STG.E.128 [R6.64], R32 ;  /* 0x0000002006008986 */ /* 0x000fe2000c101d16 */
[----:B------:R-:W-:-:S03]  /*8570*/  LOP3.LUT R13, R12, 0x30, RZ, 0xfc, !PT ;  /* 0x000000300c0d7812 */ /* 0x000fc600078efcff */
[----:B------:R-:W-:Y:S01]  /*8580*/  @!P0 STG.E.128 [R8.64], R36 ;  /* 0x0000002408008986 */ /* 0x000fe2000c101d16 */
[----:B------:R-:W-:Y:S02]  /*8590*/  LOP3.LUT R13, R13, 0x40, RZ, 0xfc, !PT ;  /* 0x000000400d0d7812 */ /* 0x000fe400078efcff */
[C---:B-1----:R-:W-:Y:S01]  /*85a0*/  LOP3.LUT R3, R12.reuse, 0x8, RZ, 0xfc, !PT ;  /* 0x000000080c037812 */ /* 0x042fe200078efcff */
[----:B------:R-:W-:Y:S06]  /*85b0*/  BAR.SYNC 0x0 ;  /* 0x0000000000007b1d */ /* 0x000fec0000000000 */
[----:B------:R-:W-:Y:S01]  /*85c0*/  STS.64 [R221], R40 ;  /* 0x00000028dd007388 */ /* 0x000fe20000000a00 */
[----:B------:R-:W-:-:S02]  /*85d0*/  LOP3.LUT R4, R12, 0x10, RZ, 0xfc, !PT ;  /* 0x000000100c047812 */ /* 0x000fc400078efcff */
[----:B------:R-:W-:Y:S01]  /*85e0*/  LEA R2, P1, R0, UR4, 0x9 ;  /* 0x0000000400027c11 */ /* 0x000fe2000f8248ff */
[----:B------:R-:W-:Y:S01]  /*85f0*/  STS.64 [R221+0x480], R42 ;  /* 0x0004802add007388 */ /* 0x000fe20000000a00 */
[----:B------:R-:W-:Y:S02]  /*8600*/  LOP3.LUT R5, R3, 0x40, RZ, 0xfc, !PT ;  /* 0x0000004003057812 */ /* 0x000fe400078efcff */
[----:B------:R-:W-:Y:S01]  /*8610*/  LOP3.LUT R7, R4, 0x40, RZ, 0xfc, !PT ;  /* 0x0000004004077812 */ /* 0x000fe200078efcff */
[----:B------:R-:W-:Y:S01]  /*8620*/  STS.64 [R17], R44 ;  /* 0x0000002c11007388 */ /* 0x000fe20000000a00 */
[----:B------:R-:W-:Y:S02]  /*8630*/  LEA.HI.X R0, R0, UR5, RZ, 0x9, P1 ;  /* 0x0000000500007c11 */ /* 0x000fe400088f4cff */
[----:B------:R-:W-:Y:S01]  /*8640*/  IADD3 R2, P1, R2, R15, RZ ;  /* 0x0000000f02027210 */ /* 0x000fe20007f3e0ff */
[----:B------:R-:W-:Y:S01]  /*8650*/  STS.64 [R17+0x480], R46 ;  /* 0x0004802e11007388 */ /* 0x000fe20000000a00 */
[----:B------:R-:W-:-:S02]  /*8660*/  LEA R4, P2, R5, UR4, 0x9 ;  /* 0x0000000405047c11 */ /* 0x000fc4000f8448ff */
[----:B------:R-:W-:Y:S01]  /*8670*/  LEA R6, P3, R7, UR4, 0x9 ;  /* 0x0000000407067c11 */ /* 0x000fe2000f8648ff */
[----:B------:R-:W-:Y:S01]  /*8680*/  STS.64 [R18], R48 ;  /* 0x0000003012007388 */ /* 0x000fe20000000a00 */
[----:B------:R-:W-:Y:S01]  /*8690*/  IMAD.X R3, R0, 0x1, R16, P1 ;  /* 0x0000000100037824 */ /* 0x000fe200008e0610 */
[----:B------:R-:W-:Y:S02]  /*86a0*/  LEA.HI.X R5, R5, UR5, RZ, 0x9, P2 ;  /* 0x0000000505057c11 */ /* 0x000fe400090f4cff */
[----:B------:R-:W-:Y:S01]  /*86b0*/  STS.64 [R18+0x480], R50 ;  /* 0x0004803212007388 */ /* 0x000fe20000000a00 */
[----:B------:R-:W-:Y:S02]  /*86c0*/  LEA.HI.X R0, R7, UR5, RZ, 0x9, P3 ;  /* 0x0000000507007c11 */ /* 0x000fe400098f4cff */
[-C--:B------:R-:W-:Y:S01]  /*86d0*/  IADD3 R6, P2, R6, R15.reuse, RZ ;  /* 0x0000000f06067210 */ /* 0x080fe20007f5e0ff */
[----:B------:R-:W-:Y:S01]  /*86e0*/  STS.64 [R19], R52 ;  /* 0x0000003413007388 */ /* 0x000fe20000000a00 */
[----:B------:R-:W-:-:S03]  /*86f0*/  IADD3 R4, P1, R4, R15, RZ ;  /* 0x0000000f04047210 */ /* 0x000fc60007f3e0ff */
[----:B------:R-:W-:Y:S01]  /*8700*/  STS.64 [R19+0x480], R54 ;  /* 0x0004803613007388 */ /* 0x000fe20000000a00 */
[--C-:B------:R-:W-:Y:S01]  /*8710*/  IMAD.X R7, R0, 0x1, R16.reuse, P2 ;  /* 0x0000000100077824 */ /* 0x100fe200010e0610 */
[C---:B------:R-:W-:Y:S01]  /*8720*/  LOP3.LUT R0, R12.reuse, 0x38, RZ, 0xfc, !PT ;  /* 0x000000380c007812 */ /* 0x040fe200078efcff */
[----:B------:R-:W-:Y:S01]  /*8730*/  IMAD.X R5, R5, 0x1, R16, P1 ;  /* 0x0000000105057824 */ /* 0x000fe200008e0610 */
[----:B------:R-:W-:Y:S06]  /*8740*/  BAR.SYNC 0x0 ;  /* 0x0000000000007b1d */ /* 0x000fec0000000000 */
[----:B------:R-:W1:Y:S04]  /*8750*/  LDS.128 R8, [R20] ;  /* 0x0000000014087984 */ /* 0x000e680000000c00 */
[----:B------:R-:W2:Y:S04]  /*8760*/  LDS.128 R24, [R20+0x480] ;  /* 0x0004800014187984 */ /* 0x000ea80000000c00 */
[----:B------:R-:W3:Y:S04]  /*8770*/  LDS.128 R28, [R20+0x900] ;  /* 0x00090000141c7984 */ /* 0x000ee80000000c00 */
[----:B------:R-:W4:Y:S04]  /*8780*/  LDS.128 R32, [R20+0xd80] ;  /* 0x000d800014207984 */ /* 0x000f280000000c00 */
[----:B------:R-:W-:Y:S06]  /*8790*/  BAR.SYNC 0x0 ;  /* 0x0000000000007b1d */ /* 0x000fec0000000000 */
[----:B------:R-:W-:Y:S04]  /*87a0*/  STS.64 [R221], R56 ;  /* 0x00000038dd007388 */ /* 0x000fe80000000a00 */
[----:B------:R-:W-:Y:S04]  /*87b0*/  STS.64 [R221+0x480], R58 ;  /* 0x0004803add007388 */ /* 0x000fe80000000a00 */
[----:B------:R-:W-:Y:S04]  /*87c0*/  STS.64 [R17], R60 ;  /* 0x0000003c11007388 */ /* 0x000fe80000000a00 */
[----:B------:R1:W-:Y:S04]  /*87d0*/  STS.64 [R17+0x480], R62 ;  /* 0x0004803e11007388 */ /* 0x0003e80000000a00 */
[----:B------:R-:W-:Y:S04]  /*87e0*/  STS.64 [R18], R64 ;  /* 0x0000004012007388 */ /* 0x000fe80000000a00 */
[----:B------:R-:W-:Y:S04]  /*87f0*/  STS.64 [R18+0x480], R66 ;  /* 0x0004804212007388 */ /* 0x000fe80000000a00 */
[----:B------:R-:W-:Y:S01]  /*8800*/  STS.64 [R19], R68 ;  /* 0x0000004413007388 */ /* 0x000fe20000000a00 */
[----:B-1----:R-:W-:-:S02]  /*8810*/  LOP3.LUT R17, R12, 0x20, RZ, 0xfc, !PT ;  /* 0x000000200c117812 */ /* 0x002fc400078efcff */
[----:B------:R-:W-:Y:S01]  /*8820*/  LOP3.LUT R12, R12, 0x28, RZ, 0xfc, !PT ;  /* 0x000000280c0c7812 */ /* 0x000fe200078efcff */
[----:B------:R-:W-:Y:S01]  /*8830*/  STS.64 [R19+0x480], R70 ;  /* 0x0004804613007388 */ /* 0x000fe20000000a00 */
[----:B------:R-:W-:Y:S02]  /*8840*/  LOP3.LUT R17, R17, 0x40, RZ, 0xfc, !PT ;  /* 0x0000004011117812 */ /* 0x000fe400078efcff */
[----:B------:R-:W-:Y:S01]  /*8850*/  LOP3.LUT R12, R12, 0x40, RZ, 0xfc, !PT ;  /* 0x000000400c0c7812 */ /* 0x000fe200078efcff */
[----:B------:R-:W-:Y:S06]  /*8860*/  BAR.SYNC 0x0 ;  /* 0x0000000000007b1d */ /* 0x000fec0000000000 */
[----:B------:R-:W1:Y:S04]  /*8870*/  LDS.128 R36, [R20] ;  /* 0x0000000014247984 */ /* 0x000e680000000c00 */
[----:B------:R-:W1:Y:S04]  /*8880*/  LDS.128 R40, [R20+0x480] ;  /* 0x0004800014287984 */ /* 0x000e680000000c00 */
[----:B------:R-:W1:Y:S04]  /*8890*/  LDS.128 R44, [R20+0x900] ;  /* 0x00090000142c7984 */ /* 0x000e680000000c00 */
[----:B------:R4:W-:Y:S04]  /*88a0*/  @!P0 STG.E.128 [R2.64], R8 ;  /* 0x0000000802008986 */ /* 0x0009e8000c101d16 */
[----:B--2---:R2:W-:Y:S04]  /*88b0*/  @!P0 STG.E.128 [R4.64], R24 ;  /* 0x0000001804008986 */ /* 0x0045e8000c101d16 */
[----:B---3--:R3:W-:Y:S01]  /*88c0*/  @!P0 STG.E.128 [R6.64], R28 ;  /* 0x0000001c06008986 */ /* 0x0087e2000c101d16 */
[----:B----4-:R-:W-:-:S02]  /*88d0*/  LEA R2, P2, R14, UR4, 0x9 ;  /* 0x000000040e027c11 */ /* 0x010fc4000f8448ff */
[----:B------:R-:W-:Y:S02]  /*88e0*/  LEA R8, P1, R13, UR4, 0x9 ;  /* 0x000000040d087c11 */ /* 0x000fe4000f8248ff */
[----:B------:R-:W-:Y:S02]  /*88f0*/  LEA.HI.X R3, R14, UR5, RZ, 0x9, P2 ;  /* 0x000000050e037c11 */ /* 0x000fe400090f4cff */
[C---:B--2---:R-:W-:Y:S02]  /*8900*/  LEA R4, P3, R17.reuse, UR4, 0x9 ;  /* 0x0000000411047c11 */ /* 0x044fe4000f8648ff */
[----:B------:R-:W-:Y:S02]  /*8910*/  IADD3 R2, P2, R2, R15, RZ ;  /* 0x0000000f02027210 */ /* 0x000fe40007f5e0ff */
[----:B---3--:R-:W-:Y:S02]  /*8920*/  LEA R6, P4, R12, UR4, 0x9 ;  /* 0x000000040c067c11 */ /* 0x008fe4000f8848ff */
[----:B------:R-:W-:Y:S01]  /*8930*/  LEA.HI.X R5, R17, UR5, RZ, 0x9, P3 ;  /* 0x0000000511057c11 */ /* 0x000fe200098f4cff */
[----:B------:R-:W-:Y:S01]  /*8940*/  IMAD.X R3, R3, 0x1, R16, P2 ;  /* 0x0000000103037824 */ /* 0x000fe200010e0610 */
[----:B------:R-:W-:-:S02]  /*8950*/  LOP3.LUT R10, R0, 0x40, RZ, 0xfc, !PT ;  /* 0x00000040000a7812 */ /* 0x000fc400078efcff */
[-C--:B------:R-:W-:Y:S02]  /*8960*/  IADD3 R4, P3, R4, R15.reuse, RZ ;  /* 0x0000000f04047210 */ /* 0x080fe40007f7e0ff */
[----:B------:R-:W-:Y:S01]  /*8970*/  LEA.HI.X R0, R12, UR5, RZ, 0x9, P4 ;  /* 0x000000050c007c11 */ /* 0x000fe2000a0f4cff */
[----:B------:R2:W-:Y:S01]  /*8980*/  @!P0 STG.E.128 [R2.64], R32 ;  /* 0x0000002002008986 */ /* 0x0005e2000c101d16 */
[-C--:B------:R-:W-:Y:S01]  /*8990*/  IADD3 R6, P2, R6, R15.reuse, RZ ;  /* 0x0000000f06067210 */ /* 0x080fe20007f5e0ff */
[--C-:B------:R-:W-:Y:S01]  /*89a0*/  IMAD.X R5, R5, 0x1, R16.reuse, P3 ;  /* 0x0000000105057824 */ /* 0x100fe200018e0610 */
[----:B------:R-:W-:Y:S02]  /*89b0*/  LEA.HI.X R9, R13, UR5, RZ, 0x9, P1 ;  /* 0x000000050d097c11 */ /* 0x000fe400088f4cff */
[----:B------:R-:W-:Y:S01]  /*89c0*/  IADD3 R8, P1, R8, R15, RZ ;  /* 0x0000000f08087210 */ /* 0x000fe20007f3e0ff */
[--C-:B------:R-:W-:Y:S01]  /*89d0*/  IMAD.X R7, R0, 0x1, R16.reuse, P2 ;  /* 0x0000000100077824 */ /* 0x100fe200010e0610 */
[C---:B------:R-:W-:Y:S01]  /*89e0*/  LEA R0, P2, R10.reuse, UR4, 0x9 ;  /* 0x000000040a007c11 */ /* 0x040fe2000f8448ff */
[----:B-1----:R2:W-:Y:S02]  /*89f0*/  @!P0 STG.E.128 [R4.64], R36 ;  /* 0x0000002404008986 */ /* 0x0025e4000c101d16 */
[----:B------:R-:W-:Y:S01]  /*8a00*/  IMAD.X R9, R9, 0x1, R16, P1 ;  /* 0x0000000109097824 */ /* 0x000fe200008e0610 */
[----:B------:R-:W-:Y:S01]  /*8a10*/  LEA.HI.X R10, R10, UR5, RZ, 0x9, P2 ;  /* 0x000000050a0a7c11 */ /* 0x000fe200090f4cff */
[----:B------:R2:W-:Y:S04]  /*8a20*/  @!P0 STG.E.128 [R6.64], R40 ;  /* 0x0000002806008986 */ /* 0x0005e8000c101d16 */
[----:B------:R2:W-:Y:S01]  /*8a30*/  @!P0 STG.E.128 [R8.64], R44 ;  /* 0x0000002c08008986 */ /* 0x0005e2000c101d16 */
[----:B------:R-:W-:Y:S05]  /*8a40*/  @P0 EXIT ;  /* 0x000000000000094d */ /* 0x000fea0003800000 */
[----:B------:R-:W1:Y:S01]  /*8a50*/  LDS.128 R20, [R20+0xd80] ;  /* 0x000d800014147984 */ /* 0x000e620000000c00 */
[----:B--2---:R-:W-:-:S05]  /*8a60*/  IADD3 R2, P0, R0, R15, RZ ;  /* 0x0000000f00027210 */ /* 0x004fca0007f1e0ff */
[----:B------:R-:W-:-:S05]  /*8a70*/  IMAD.X R3, R10, 0x1, R16, P0 ;  /* 0x000000010a037824 */ /* 0x000fca00000e0610 */
[----:B-1----:R-:W-:Y:S01]  /*8a80*/  STG.E.128 [R2.64], R20 ;  /* 0x0000001402007986 */ /* 0x002fe2000c101d16 */
[----:B------:R-:W-:Y:S05]  /*8a90*/  EXIT ;  /* 0x000000000000794d */ /* 0x000fea0003800000 */
.L_x_3:
[----:B------:R-:W-:-:S00]  /*8aa0*/  BRA `(.L_x_3) ;  /* 0xfffffff000007947 */ /* 0x000fc0000383ffff */
[----:B------:R-:W-:-:S00]  /*8ab0*/  NOP ;  /* 0x0000000000007918 */ /* 0x000fc00000000000 */
        /* <DEDUP_REMOVED lines=12> */
.L_x_4:


//--------------------- .nv.shared.chunk_gated_delta_rule_fwd_kernel_h_blockdim64 --------------------------
	.section	.nv.shared.chunk_gated_delta_rule_fwd_kernel_h_blockdim64,"aw",@nobits
	.align	16
